//
// Generated by NVIDIA NVVM Compiler
//
// Compiler Build ID: CL-36424714
// Cuda compilation tools, release 13.0, V13.0.88
// Based on NVVM 20.0.0
//

.version 9.0
.target sm_100
.address_size 64


.func _Z10merge_sortPfS_PiS0_ii(
	.param .b64 _Z10merge_sortPfS_PiS0_ii_param_0,
	.param .b64 _Z10merge_sortPfS_PiS0_ii_param_1,
	.param .b64 _Z10merge_sortPfS_PiS0_ii_param_2,
	.param .b64 _Z10merge_sortPfS_PiS0_ii_param_3,
	.param .b32 _Z10merge_sortPfS_PiS0_ii_param_4,
	.param .b32 _Z10merge_sortPfS_PiS0_ii_param_5
)
{
	.reg .pred 	%p<22>;
	.reg .b32 	%r<146>;
	.reg .b32 	%f<18>;
	.reg .b64 	%rd<64>;

	ld.param.u64 	%rd12, [_Z10merge_sortPfS_PiS0_ii_param_0];
	ld.param.u64 	%rd13, [_Z10merge_sortPfS_PiS0_ii_param_1];
	ld.param.u64 	%rd14, [_Z10merge_sortPfS_PiS0_ii_param_2];
	ld.param.u64 	%rd15, [_Z10merge_sortPfS_PiS0_ii_param_3];
	ld.param.u32 	%r79, [_Z10merge_sortPfS_PiS0_ii_param_4];
	ld.param.u32 	%r80, [_Z10merge_sortPfS_PiS0_ii_param_5];
	cvta.to.global.u64 	%rd1, %rd15;
	cvta.to.global.u64 	%rd2, %rd14;
	cvta.to.global.u64 	%rd3, %rd13;
	cvta.to.global.u64 	%rd4, %rd12;
	setp.eq.s32 	%p1, %r80, 1;
	@%p1 bra 	$L__BB0_26;
	shr.u32 	%r81, %r80, 31;
	add.s32 	%r82, %r80, %r81;
	shr.s32 	%r1, %r82, 1;
	{ // callseq 0, 0
	.param .b64 param0;
	st.param.b64 	[param0], %rd12;
	.param .b64 param1;
	st.param.b64 	[param1], %rd13;
	.param .b64 param2;
	st.param.b64 	[param2], %rd14;
	.param .b64 param3;
	st.param.b64 	[param3], %rd15;
	.param .b32 param4;
	st.param.b32 	[param4], %r79;
	.param .b32 param5;
	st.param.b32 	[param5], %r1;
	call.uni 
	_Z10merge_sortPfS_PiS0_ii, 
	(
	param0, 
	param1, 
	param2, 
	param3, 
	param4, 
	param5
	);
	} // callseq 0
	add.s32 	%r83, %r1, %r79;
	sub.s32 	%r84, %r80, %r1;
	{ // callseq 1, 0
	.param .b64 param0;
	st.param.b64 	[param0], %rd12;
	.param .b64 param1;
	st.param.b64 	[param1], %rd13;
	.param .b64 param2;
	st.param.b64 	[param2], %rd14;
	.param .b64 param3;
	st.param.b64 	[param3], %rd15;
	.param .b32 param4;
	st.param.b32 	[param4], %r83;
	.param .b32 param5;
	st.param.b32 	[param5], %r84;
	call.uni 
	_Z10merge_sortPfS_PiS0_ii, 
	(
	param0, 
	param1, 
	param2, 
	param3, 
	param4, 
	param5
	);
	} // callseq 1
	setp.lt.s32 	%p2, %r80, 1;
	@%p2 bra 	$L__BB0_8;
	and.b32  	%r2, %r80, 3;
	setp.lt.u32 	%p3, %r80, 4;
	mov.b32 	%r115, 0;
	@%p3 bra 	$L__BB0_5;
	and.b32  	%r115, %r80, 2147483644;
	neg.s32 	%r119, %r115;
	add.s64 	%rd5, %rd3, 8;
	add.s64 	%rd6, %rd2, 8;
	add.s64 	%rd7, %rd1, 8;
	mov.u32 	%r118, %r79;
$L__BB0_4:
	mul.wide.s32 	%rd16, %r118, 4;
	add.s64 	%rd17, %rd4, %rd16;
	add.s64 	%rd18, %rd5, %rd16;
	add.s64 	%rd19, %rd6, %rd16;
	add.s64 	%rd20, %rd7, %rd16;
	ld.global.f32 	%f3, [%rd17];
	st.global.f32 	[%rd18+-8], %f3;
	ld.global.u32 	%r86, [%rd19+-8];
	st.global.u32 	[%rd20+-8], %r86;
	ld.global.f32 	%f4, [%rd17+4];
	st.global.f32 	[%rd18+-4], %f4;
	ld.global.u32 	%r87, [%rd19+-4];
	st.global.u32 	[%rd20+-4], %r87;
	ld.global.f32 	%f5, [%rd17+8];
	st.global.f32 	[%rd18], %f5;
	ld.global.u32 	%r88, [%rd19];
	st.global.u32 	[%rd20], %r88;
	ld.global.f32 	%f6, [%rd17+12];
	st.global.f32 	[%rd18+4], %f6;
	ld.global.u32 	%r89, [%rd19+4];
	st.global.u32 	[%rd20+4], %r89;
	add.s32 	%r119, %r119, 4;
	add.s32 	%r118, %r118, 4;
	setp.eq.s32 	%p4, %r119, 0;
	@%p4 bra 	$L__BB0_5;
	bra.uni 	$L__BB0_4;
$L__BB0_5:
	setp.eq.s32 	%p5, %r2, 0;
	@%p5 bra 	$L__BB0_8;
	add.s32 	%r117, %r115, %r79;
	neg.s32 	%r116, %r2;
$L__BB0_7:
	.pragma "nounroll";
	mul.wide.s32 	%rd21, %r117, 4;
	add.s64 	%rd22, %rd1, %rd21;
	add.s64 	%rd23, %rd2, %rd21;
	add.s64 	%rd24, %rd3, %rd21;
	add.s64 	%rd25, %rd4, %rd21;
	ld.global.f32 	%f7, [%rd25];
	st.global.f32 	[%rd24], %f7;
	ld.global.u32 	%r90, [%rd23];
	st.global.u32 	[%rd22], %r90;
	add.s32 	%r117, %r117, 1;
	add.s32 	%r116, %r116, 1;
	setp.ne.s32 	%p6, %r116, 0;
	@%p6 bra 	$L__BB0_7;
$L__BB0_8:
	setp.lt.s32 	%p7, %r80, 2;
	mov.b32 	%r120, 0;
	mov.u32 	%r121, %r1;
	mov.u32 	%r129, %r120;
	@%p7 bra 	$L__BB0_12;
	mov.b32 	%r129, 0;
	mov.u32 	%r121, %r1;
	mov.u32 	%r120, %r129;
$L__BB0_10:
	add.s32 	%r41, %r120, %r79;
	add.s32 	%r42, %r121, %r79;
	add.s32 	%r43, %r129, %r79;
	mul.wide.s32 	%rd26, %r41, 4;
	add.s64 	%rd27, %rd3, %rd26;
	ld.global.f32 	%f1, [%rd27];
	mul.wide.s32 	%rd28, %r42, 4;
	add.s64 	%rd29, %rd3, %rd28;
	ld.global.f32 	%f2, [%rd29];
	setp.geu.f32 	%p8, %f1, %f2;
	@%p8 bra 	$L__BB0_27;
	mul.wide.s32 	%rd35, %r43, 4;
	add.s64 	%rd36, %rd4, %rd35;
	st.global.f32 	[%rd36], %f2;
	add.s64 	%rd38, %rd1, %rd28;
	ld.global.u32 	%r94, [%rd38];
	add.s64 	%rd39, %rd2, %rd35;
	st.global.u32 	[%rd39], %r94;
	add.s32 	%r121, %r121, 1;
	bra.uni 	$L__BB0_28;
$L__BB0_12:
	setp.ge.s32 	%p12, %r120, %r1;
	mov.u32 	%r134, %r129;
	@%p12 bra 	$L__BB0_19;
	sub.s32 	%r96, %r1, %r120;
	and.b32  	%r19, %r96, 3;
	setp.eq.s32 	%p13, %r19, 0;
	mov.u32 	%r134, %r129;
	mov.u32 	%r127, %r120;
	@%p13 bra 	$L__BB0_16;
	add.s32 	%r125, %r129, %r79;
	add.s32 	%r124, %r120, %r79;
	neg.s32 	%r123, %r19;
	add.s32 	%r134, %r129, %r19;
	add.s32 	%r127, %r120, %r19;
$L__BB0_15:
	.pragma "nounroll";
	mul.wide.s32 	%rd40, %r125, 4;
	add.s64 	%rd41, %rd2, %rd40;
	add.s64 	%rd42, %rd4, %rd40;
	mul.wide.s32 	%rd43, %r124, 4;
	add.s64 	%rd44, %rd1, %rd43;
	add.s64 	%rd45, %rd3, %rd43;
	ld.global.f32 	%f8, [%rd45];
	st.global.f32 	[%rd42], %f8;
	ld.global.u32 	%r97, [%rd44];
	st.global.u32 	[%rd41], %r97;
	add.s32 	%r125, %r125, 1;
	add.s32 	%r124, %r124, 1;
	add.s32 	%r123, %r123, 1;
	setp.ne.s32 	%p14, %r123, 0;
	@%p14 bra 	$L__BB0_15;
$L__BB0_16:
	sub.s32 	%r98, %r120, %r1;
	setp.gt.u32 	%p15, %r98, -4;
	@%p15 bra 	$L__BB0_19;
	add.s32 	%r99, %r134, %r120;
	sub.s32 	%r100, %r99, %r129;
	sub.s32 	%r142, %r100, %r1;
	add.s32 	%r141, %r134, %r79;
	add.s64 	%rd8, %rd3, 8;
	add.s32 	%r140, %r127, %r79;
	add.s64 	%rd9, %rd1, 8;
	add.s32 	%r101, %r129, %r1;
	sub.s32 	%r134, %r101, %r120;
$L__BB0_18:
	mul.wide.s32 	%rd46, %r140, 4;
	add.s64 	%rd47, %rd8, %rd46;
	add.s64 	%rd48, %rd9, %rd46;
	ld.global.f32 	%f9, [%rd47+-8];
	mul.wide.s32 	%rd49, %r141, 4;
	add.s64 	%rd50, %rd4, %rd49;
	st.global.f32 	[%rd50], %f9;
	ld.global.u32 	%r102, [%rd48+-8];
	add.s64 	%rd51, %rd2, %rd49;
	st.global.u32 	[%rd51], %r102;
	ld.global.f32 	%f10, [%rd47+-4];
	st.global.f32 	[%rd50+4], %f10;
	ld.global.u32 	%r103, [%rd48+-4];
	st.global.u32 	[%rd51+4], %r103;
	ld.global.f32 	%f11, [%rd47];
	st.global.f32 	[%rd50+8], %f11;
	ld.global.u32 	%r104, [%rd48];
	st.global.u32 	[%rd51+8], %r104;
	ld.global.f32 	%f12, [%rd47+4];
	st.global.f32 	[%rd50+12], %f12;
	ld.global.u32 	%r105, [%rd48+4];
	st.global.u32 	[%rd51+12], %r105;
	add.s32 	%r142, %r142, 4;
	add.s32 	%r141, %r141, 4;
	add.s32 	%r140, %r140, 4;
	setp.eq.s32 	%p16, %r142, 0;
	@%p16 bra 	$L__BB0_19;
	bra.uni 	$L__BB0_18;
$L__BB0_19:
	setp.ge.s32 	%p17, %r121, %r80;
	@%p17 bra 	$L__BB0_26;
	sub.s32 	%r106, %r80, %r121;
	and.b32  	%r50, %r106, 3;
	setp.eq.s32 	%p18, %r50, 0;
	mov.u32 	%r138, %r134;
	mov.u32 	%r139, %r121;
	@%p18 bra 	$L__BB0_23;
	add.s32 	%r137, %r134, %r79;
	add.s32 	%r136, %r121, %r79;
	neg.s32 	%r135, %r50;
	add.s32 	%r138, %r134, %r50;
	add.s32 	%r139, %r121, %r50;
$L__BB0_22:
	.pragma "nounroll";
	mul.wide.s32 	%rd52, %r137, 4;
	add.s64 	%rd53, %rd2, %rd52;
	add.s64 	%rd54, %rd4, %rd52;
	mul.wide.s32 	%rd55, %r136, 4;
	add.s64 	%rd56, %rd1, %rd55;
	add.s64 	%rd57, %rd3, %rd55;
	ld.global.f32 	%f13, [%rd57];
	st.global.f32 	[%rd54], %f13;
	ld.global.u32 	%r107, [%rd56];
	st.global.u32 	[%rd53], %r107;
	add.s32 	%r137, %r137, 1;
	add.s32 	%r136, %r136, 1;
	add.s32 	%r135, %r135, 1;
	setp.ne.s32 	%p19, %r135, 0;
	@%p19 bra 	$L__BB0_22;
$L__BB0_23:
	sub.s32 	%r108, %r121, %r80;
	setp.gt.u32 	%p20, %r108, -4;
	@%p20 bra 	$L__BB0_26;
	add.s32 	%r109, %r138, %r121;
	sub.s32 	%r110, %r109, %r134;
	sub.s32 	%r145, %r110, %r80;
	add.s32 	%r144, %r138, %r79;
	add.s64 	%rd10, %rd3, 8;
	add.s32 	%r143, %r139, %r79;
	add.s64 	%rd11, %rd1, 8;
$L__BB0_25:
	mul.wide.s32 	%rd58, %r143, 4;
	add.s64 	%rd59, %rd10, %rd58;
	add.s64 	%rd60, %rd11, %rd58;
	ld.global.f32 	%f14, [%rd59+-8];
	mul.wide.s32 	%rd61, %r144, 4;
	add.s64 	%rd62, %rd4, %rd61;
	st.global.f32 	[%rd62], %f14;
	ld.global.u32 	%r111, [%rd60+-8];
	add.s64 	%rd63, %rd2, %rd61;
	st.global.u32 	[%rd63], %r111;
	ld.global.f32 	%f15, [%rd59+-4];
	st.global.f32 	[%rd62+4], %f15;
	ld.global.u32 	%r112, [%rd60+-4];
	st.global.u32 	[%rd63+4], %r112;
	ld.global.f32 	%f16, [%rd59];
	st.global.f32 	[%rd62+8], %f16;
	ld.global.u32 	%r113, [%rd60];
	st.global.u32 	[%rd63+8], %r113;
	ld.global.f32 	%f17, [%rd59+4];
	st.global.f32 	[%rd62+12], %f17;
	ld.global.u32 	%r114, [%rd60+4];
	st.global.u32 	[%rd63+12], %r114;
	add.s32 	%r145, %r145, 4;
	add.s32 	%r144, %r144, 4;
	add.s32 	%r143, %r143, 4;
	setp.ne.s32 	%p21, %r145, 0;
	@%p21 bra 	$L__BB0_25;
$L__BB0_26:
	ret;
$L__BB0_27:
	mul.wide.s32 	%rd30, %r43, 4;
	add.s64 	%rd31, %rd4, %rd30;
	st.global.f32 	[%rd31], %f1;
	add.s64 	%rd33, %rd1, %rd26;
	ld.global.u32 	%r93, [%rd33];
	add.s64 	%rd34, %rd2, %rd30;
	st.global.u32 	[%rd34], %r93;
	add.s32 	%r120, %r120, 1;
$L__BB0_28:
	add.s32 	%r129, %r129, 1;
	setp.lt.s32 	%p9, %r120, %r1;
	setp.lt.s32 	%p10, %r121, %r80;
	and.pred  	%p11, %p9, %p10;
	@%p11 bra 	$L__BB0_10;
	bra.uni 	$L__BB0_12;

}
	// .globl	_Z17sort_value_kernelPfS_PiS0_i
.visible .entry _Z17sort_value_kernelPfS_PiS0_i(
	.param .u64 .ptr .align 1 _Z17sort_value_kernelPfS_PiS0_i_param_0,
	.param .u64 .ptr .align 1 _Z17sort_value_kernelPfS_PiS0_i_param_1,
	.param .u64 .ptr .align 1 _Z17sort_value_kernelPfS_PiS0_i_param_2,
	.param .u64 .ptr .align 1 _Z17sort_value_kernelPfS_PiS0_i_param_3,
	.param .u32 _Z17sort_value_kernelPfS_PiS0_i_param_4
)
{
	.reg .b32 	%r<2>;
	.reg .b64 	%rd<5>;

	ld.param.u64 	%rd1, [_Z17sort_value_kernelPfS_PiS0_i_param_0];
	ld.param.u64 	%rd2, [_Z17sort_value_kernelPfS_PiS0_i_param_1];
	ld.param.u64 	%rd3, [_Z17sort_value_kernelPfS_PiS0_i_param_2];
	ld.param.u64 	%rd4, [_Z17sort_value_kernelPfS_PiS0_i_param_3];
	ld.param.u32 	%r1, [_Z17sort_value_kernelPfS_PiS0_i_param_4];
	{ // callseq 2, 0
	.param .b64 param0;
	st.param.b64 	[param0], %rd1;
	.param .b64 param1;
	st.param.b64 	[param1], %rd2;
	.param .b64 param2;
	st.param.b64 	[param2], %rd3;
	.param .b64 param3;
	st.param.b64 	[param3], %rd4;
	.param .b32 param4;
	st.param.b32 	[param4], 0;
	.param .b32 param5;
	st.param.b32 	[param5], %r1;
	call.uni 
	_Z10merge_sortPfS_PiS0_ii, 
	(
	param0, 
	param1, 
	param2, 
	param3, 
	param4, 
	param5
	);
	} // callseq 2
	ret;

}
	// .globl	_Z18sort_vector_kernelPfS_Pii
.visible .entry _Z18sort_vector_kernelPfS_Pii(
	.param .u64 .ptr .align 1 _Z18sort_vector_kernelPfS_Pii_param_0,
	.param .u64 .ptr .align 1 _Z18sort_vector_kernelPfS_Pii_param_1,
	.param .u64 .ptr .align 1 _Z18sort_vector_kernelPfS_Pii_param_2,
	.param .u32 _Z18sort_vector_kernelPfS_Pii_param_3
)
{
	.reg .pred 	%p<12>;
	.reg .b32 	%r<60>;
	.reg .b32 	%f<16>;
	.reg .b64 	%rd<56>;

	ld.param.u64 	%rd8, [_Z18sort_vector_kernelPfS_Pii_param_0];
	ld.param.u64 	%rd9, [_Z18sort_vector_kernelPfS_Pii_param_1];
	ld.param.u64 	%rd10, [_Z18sort_vector_kernelPfS_Pii_param_2];
	ld.param.u32 	%r16, [_Z18sort_vector_kernelPfS_Pii_param_3];
	cvta.to.global.u64 	%rd1, %rd9;
	cvta.to.global.u64 	%rd2, %rd8;
	cvta.to.global.u64 	%rd3, %rd10;
	mov.u32 	%r17, %ctaid.x;
	mov.u32 	%r18, %ntid.x;
	mov.u32 	%r19, %tid.x;
	mad.lo.s32 	%r1, %r17, %r18, %r19;
	setp.ge.s32 	%p1, %r1, %r16;
	setp.lt.s32 	%p2, %r16, 1;
	or.pred  	%p3, %p1, %p2;
	@%p3 bra 	$L__BB2_12;
	mul.lo.s32 	%r2, %r16, %r1;
	and.b32  	%r3, %r16, 7;
	setp.lt.u32 	%p4, %r16, 8;
	mov.b32 	%r58, 0;
	@%p4 bra 	$L__BB2_4;
	and.b32  	%r58, %r16, 2147483640;
	neg.s32 	%r56, %r58;
	add.s64 	%rd55, %rd3, 16;
	add.s64 	%rd5, %rd1, 16;
	mov.u32 	%r55, %r2;
$L__BB2_3:
	.pragma "nounroll";
	mul.wide.s32 	%rd11, %r55, 4;
	add.s64 	%rd12, %rd5, %rd11;
	ld.global.u32 	%r21, [%rd55+-16];
	add.s32 	%r22, %r21, %r2;
	mul.wide.s32 	%rd13, %r22, 4;
	add.s64 	%rd14, %rd2, %rd13;
	ld.global.f32 	%f1, [%rd14];
	st.global.f32 	[%rd12+-16], %f1;
	ld.global.u32 	%r23, [%rd55+-12];
	add.s32 	%r24, %r23, %r2;
	mul.wide.s32 	%rd15, %r24, 4;
	add.s64 	%rd16, %rd2, %rd15;
	ld.global.f32 	%f2, [%rd16];
	st.global.f32 	[%rd12+-12], %f2;
	ld.global.u32 	%r25, [%rd55+-8];
	add.s32 	%r26, %r25, %r2;
	mul.wide.s32 	%rd17, %r26, 4;
	add.s64 	%rd18, %rd2, %rd17;
	ld.global.f32 	%f3, [%rd18];
	st.global.f32 	[%rd12+-8], %f3;
	ld.global.u32 	%r27, [%rd55+-4];
	add.s32 	%r28, %r27, %r2;
	mul.wide.s32 	%rd19, %r28, 4;
	add.s64 	%rd20, %rd2, %rd19;
	ld.global.f32 	%f4, [%rd20];
	st.global.f32 	[%rd12+-4], %f4;
	ld.global.u32 	%r29, [%rd55];
	add.s32 	%r30, %r29, %r2;
	mul.wide.s32 	%rd21, %r30, 4;
	add.s64 	%rd22, %rd2, %rd21;
	ld.global.f32 	%f5, [%rd22];
	st.global.f32 	[%rd12], %f5;
	ld.global.u32 	%r31, [%rd55+4];
	add.s32 	%r32, %r31, %r2;
	mul.wide.s32 	%rd23, %r32, 4;
	add.s64 	%rd24, %rd2, %rd23;
	ld.global.f32 	%f6, [%rd24];
	st.global.f32 	[%rd12+4], %f6;
	ld.global.u32 	%r33, [%rd55+8];
	add.s32 	%r34, %r33, %r2;
	mul.wide.s32 	%rd25, %r34, 4;
	add.s64 	%rd26, %rd2, %rd25;
	ld.global.f32 	%f7, [%rd26];
	st.global.f32 	[%rd12+8], %f7;
	ld.global.u32 	%r35, [%rd55+12];
	add.s32 	%r36, %r35, %r2;
	mul.wide.s32 	%rd27, %r36, 4;
	add.s64 	%rd28, %rd2, %rd27;
	ld.global.f32 	%f8, [%rd28];
	st.global.f32 	[%rd12+12], %f8;
	add.s32 	%r56, %r56, 8;
	add.s64 	%rd55, %rd55, 32;
	add.s32 	%r55, %r55, 8;
	setp.ne.s32 	%p5, %r56, 0;
	@%p5 bra 	$L__BB2_3;
$L__BB2_4:
	setp.eq.s32 	%p6, %r3, 0;
	@%p6 bra 	$L__BB2_12;
	and.b32  	%r11, %r16, 3;
	setp.lt.u32 	%p7, %r3, 4;
	@%p7 bra 	$L__BB2_7;
	mul.wide.u32 	%rd29, %r58, 4;
	add.s64 	%rd30, %rd3, %rd29;
	ld.global.u32 	%r37, [%rd30];
	add.s32 	%r38, %r37, %r2;
	mul.wide.s32 	%rd31, %r38, 4;
	add.s64 	%rd32, %rd2, %rd31;
	ld.global.f32 	%f9, [%rd32];
	add.s32 	%r39, %r58, %r2;
	mul.wide.s32 	%rd33, %r39, 4;
	add.s64 	%rd34, %rd1, %rd33;
	st.global.f32 	[%rd34], %f9;
	ld.global.u32 	%r40, [%rd30+4];
	add.s32 	%r41, %r40, %r2;
	mul.wide.s32 	%rd35, %r41, 4;
	add.s64 	%rd36, %rd2, %rd35;
	ld.global.f32 	%f10, [%rd36];
	st.global.f32 	[%rd34+4], %f10;
	ld.global.u32 	%r42, [%rd30+8];
	add.s32 	%r43, %r42, %r2;
	mul.wide.s32 	%rd37, %r43, 4;
	add.s64 	%rd38, %rd2, %rd37;
	ld.global.f32 	%f11, [%rd38];
	st.global.f32 	[%rd34+8], %f11;
	ld.global.u32 	%r44, [%rd30+12];
	add.s32 	%r45, %r44, %r2;
	mul.wide.s32 	%rd39, %r45, 4;
	add.s64 	%rd40, %rd2, %rd39;
	ld.global.f32 	%f12, [%rd40];
	st.global.f32 	[%rd34+12], %f12;
	add.s32 	%r58, %r58, 4;
$L__BB2_7:
	setp.eq.s32 	%p8, %r11, 0;
	@%p8 bra 	$L__BB2_12;
	setp.eq.s32 	%p9, %r11, 1;
	@%p9 bra 	$L__BB2_10;
	mul.wide.u32 	%rd41, %r58, 4;
	add.s64 	%rd42, %rd3, %rd41;
	ld.global.u32 	%r46, [%rd42];
	add.s32 	%r47, %r46, %r2;
	mul.wide.s32 	%rd43, %r47, 4;
	add.s64 	%rd44, %rd2, %rd43;
	ld.global.f32 	%f13, [%rd44];
	add.s32 	%r48, %r58, %r2;
	mul.wide.s32 	%rd45, %r48, 4;
	add.s64 	%rd46, %rd1, %rd45;
	st.global.f32 	[%rd46], %f13;
	ld.global.u32 	%r49, [%rd42+4];
	add.s32 	%r50, %r49, %r2;
	mul.wide.s32 	%rd47, %r50, 4;
	add.s64 	%rd48, %rd2, %rd47;
	ld.global.f32 	%f14, [%rd48];
	st.global.f32 	[%rd46+4], %f14;
	add.s32 	%r58, %r58, 2;
$L__BB2_10:
	and.b32  	%r51, %r16, 1;
	setp.eq.b32 	%p10, %r51, 1;
	not.pred 	%p11, %p10;
	@%p11 bra 	$L__BB2_12;
	mul.wide.u32 	%rd49, %r58, 4;
	add.s64 	%rd50, %rd3, %rd49;
	ld.global.u32 	%r52, [%rd50];
	add.s32 	%r53, %r52, %r2;
	mul.wide.s32 	%rd51, %r53, 4;
	add.s64 	%rd52, %rd2, %rd51;
	ld.global.f32 	%f15, [%rd52];
	add.s32 	%r54, %r58, %r2;
	mul.wide.s32 	%rd53, %r54, 4;
	add.s64 	%rd54, %rd1, %rd53;
	st.global.f32 	[%rd54], %f15;
$L__BB2_12:
	ret;

}
	// .globl	_Z15sort_initializeiPiPfS0_
.visible .entry _Z15sort_initializeiPiPfS0_(
	.param .u32 _Z15sort_initializeiPiPfS0__param_0,
	.param .u64 .ptr .align 1 _Z15sort_initializeiPiPfS0__param_1,
	.param .u64 .ptr .align 1 _Z15sort_initializeiPiPfS0__param_2,
	.param .u64 .ptr .align 1 _Z15sort_initializeiPiPfS0__param_3
)
{
	.reg .pred 	%p<2>;
	.reg .b32 	%r<7>;
	.reg .b32 	%f<2>;
	.reg .b64 	%rd<12>;

	ld.param.u32 	%r2, [_Z15sort_initializeiPiPfS0__param_0];
	ld.param.u64 	%rd1, [_Z15sort_initializeiPiPfS0__param_1];
	ld.param.u64 	%rd2, [_Z15sort_initializeiPiPfS0__param_2];
	ld.param.u64 	%rd3, [_Z15sort_initializeiPiPfS0__param_3];
	mov.u32 	%r3, %ctaid.x;
	mov.u32 	%r4, %ntid.x;
	mov.u32 	%r5, %tid.x;
	mad.lo.s32 	%r1, %r3, %r4, %r5;
	setp.ge.s32 	%p1, %r1, %r2;
	@%p1 bra 	$L__BB3_2;
	cvta.to.global.u64 	%rd4, %rd1;
	cvta.to.global.u64 	%rd5, %rd3;
	cvta.to.global.u64 	%rd6, %rd2;
	mul.wide.s32 	%rd7, %r1, 4;
	add.s64 	%rd8, %rd4, %rd7;
	st.global.u32 	[%rd8], %r1;
	mad.lo.s32 	%r6, %r1, %r2, %r1;
	mul.wide.s32 	%rd9, %r6, 4;
	add.s64 	%rd10, %rd5, %rd9;
	ld.global.f32 	%f1, [%rd10];
	add.s64 	%rd11, %rd6, %rd7;
	st.global.f32 	[%rd11], %f1;
$L__BB3_2:
	ret;

}


// ===== COMPILED SASS (sm_100) =====

	.target	sm_100

	.elftype	@"ET_EXEC"


//--------------------- .note.nv.tkinfo           --------------------------
	.section	.note.nv.tkinfo,"",@"SHT_NOTE"
	.sectionflags	@"SHF_NOTE_NV_TKINFO"
	.tkinfo
        /*0018*/ 	.word	0x00000002
        /*0030*/ 	.string	""
        /*0030*/ 	.string	"ptxas"
        /*0030*/ 	.string	"Cuda compilation tools, release 13.0, V13.0.88"
        /*0030*/ 	.string	"Build cuda_13.0.r13.0/compiler.36424714_0"
        /*0030*/ 	.string	"-arch sm_100 -m 64 "



//--------------------- .note.nv.cuinfo           --------------------------
	.section	.note.nv.cuinfo,"",@"SHT_NOTE"
	.sectionflags	@"SHF_NOTE_NV_CUINFO"
        /*0018*/ 	.short	0x0002
        /*001a*/ 	.short	0x0064
        /*001c*/ 	.short	0x0082
	.zero		2


//--------------------- .nv.info                  --------------------------
	.section	.nv.info,"",@"SHT_CUDA_INFO"
	.align	4


	//----- nvinfo : EIATTR_REGCOUNT
	.align		4
        /*0000*/ 	.byte	0x04, 0x2f
        /*0002*/ 	.short	(.L_1 - .L_0)
	.align		4
.L_0:
        /*0004*/ 	.word	index@(_Z17sort_value_kernelPfS_PiS0_i)
        /*0008*/ 	.word	0x00000028


	//----- nvinfo : EIATTR_FRAME_SIZE
	.align		4
.L_1:
        /*000c*/ 	.byte	0x04, 0x11
        /*000e*/ 	.short	(.L_3 - .L_2)
	.align		4
.L_2:
        /*0010*/ 	.word	index@($_Z17sort_value_kernelPfS_PiS0_i$_Z10merge_sortPfS_PiS0_ii)
        /*0014*/ 	.word	0x00000000


	//----- nvinfo : EIATTR_FRAME_SIZE
	.align		4
.L_3:
        /*0018*/ 	.byte	0x04, 0x11
        /*001a*/ 	.short	(.L_5 - .L_4)
	.align		4
.L_4:
        /*001c*/ 	.word	index@(_Z17sort_value_kernelPfS_PiS0_i)
        /*0020*/ 	.word	0x00000000


	//----- nvinfo : EIATTR_REGCOUNT
	.align		4
.L_5:
        /*0024*/ 	.byte	0x04, 0x2f
        /*0026*/ 	.short	(.L_7 - .L_6)
	.align		4
.L_6:
        /*0028*/ 	.word	index@(_Z18sort_vector_kernelPfS_Pii)
        /*002c*/ 	.word	0x00000016


	//----- nvinfo : EIATTR_FRAME_SIZE
	.align		4
.L_7:
        /*0030*/ 	.byte	0x04, 0x11
        /*0032*/ 	.short	(.L_9 - .L_8)
	.align		4
.L_8:
        /*0034*/ 	.word	index@(_Z18sort_vector_kernelPfS_Pii)
        /*0038*/ 	.word	0x00000000


	//----- nvinfo : EIATTR_REGCOUNT
	.align		4
.L_9:
        /*003c*/ 	.byte	0x04, 0x2f
        /*003e*/ 	.short	(.L_11 - .L_10)
	.align		4
.L_10:
        /*0040*/ 	.word	index@(_Z15sort_initializeiPiPfS0_)
        /*0044*/ 	.word	0x0000000c


	//----- nvinfo : EIATTR_FRAME_SIZE
	.align		4
.L_11:
        /*0048*/ 	.byte	0x04, 0x11
        /*004a*/ 	.short	(.L_13 - .L_12)
	.align		4
.L_12:
        /*004c*/ 	.word	index@(_Z15sort_initializeiPiPfS0_)
        /*0050*/ 	.word	0x00000000


	//----- nvinfo : EIATTR_MIN_STACK_SIZE
	.align		4
.L_13:
        /*0054*/ 	.byte	0x04, 0x12
        /*0056*/ 	.short	(.L_15 - .L_14)
	.align		4
.L_14:
        /*0058*/ 	.word	index@(_Z15sort_initializeiPiPfS0_)
        /*005c*/ 	.word	0x00000000


	//----- nvinfo : EIATTR_MIN_STACK_SIZE
	.align		4
.L_15:
        /*0060*/ 	.byte	0x04, 0x12
        /*0062*/ 	.short	(.L_17 - .L_16)
	.align		4
.L_16:
        /*0064*/ 	.word	index@(_Z18sort_vector_kernelPfS_Pii)
        /*0068*/ 	.word	0x00000000


	//----- nvinfo : EIATTR_MIN_STACK_SIZE
	.align		4
.L_17:
        /*006c*/ 	.byte	0x04, 0x12
        /*006e*/ 	.short	(.L_19 - .L_18)
	.align		4
.L_18:
        /*0070*/ 	.word	index@(_Z17sort_value_kernelPfS_PiS0_i)
        /*0074*/ 	.word	0x00000000
.L_19:


//--------------------- .nv.compat                --------------------------
	.section	.nv.compat,"",@"SHT_CUDA_COMPAT_INFO"
	.align	4
        /*0000*/ 	.byte	0x02, 0x09, 0x00, 0x00, 0x02, 0x02, 0x01, 0x00, 0x02, 0x05, 0x05, 0x00, 0x03, 0x07, 0x01, 0x01
        /*0010*/ 	.byte	0x02, 0x03, 0x00, 0x00, 0x02, 0x06, 0x01, 0x00, 0x04, 0x0b, 0x08, 0x00, 0x09, 0x00, 0x00, 0x00
        /*0020*/ 	.byte	0x00, 0x00, 0x00, 0x00


//--------------------- .nv.info._Z15sort_initializeiPiPfS0_ --------------------------
	.section	.nv.info._Z15sort_initializeiPiPfS0_,"",@"SHT_CUDA_INFO"
	.sectionflags	@""
	.align	4


	//----- nvinfo : EIATTR_CUDA_API_VERSION
	.align		4
        /*0000*/ 	.byte	0x04, 0x37
        /*0002*/ 	.short	(.L_21 - .L_20)
.L_20:
        /*0004*/ 	.word	0x00000082


	//----- nvinfo : EIATTR_KPARAM_INFO
	.align		4
.L_21:
        /*0008*/ 	.byte	0x04, 0x17
        /*000a*/ 	.short	(.L_23 - .L_22)
.L_22:
        /*000c*/ 	.word	0x00000000
        /*0010*/ 	.short	0x0003
        /*0012*/ 	.short	0x0018
        /*0014*/ 	.byte	0x00, 0xf5, 0x21, 0x00


	//----- nvinfo : EIATTR_KPARAM_INFO
	.align		4
.L_23:
        /*0018*/ 	.byte	0x04, 0x17
        /*001a*/ 	.short	(.L_25 - .L_24)
.L_24:
        /*001c*/ 	.word	0x00000000
        /*0020*/ 	.short	0x0002
        /*0022*/ 	.short	0x0010
        /*0024*/ 	.byte	0x00, 0xf5, 0x21, 0x00


	//----- nvinfo : EIATTR_KPARAM_INFO
	.align		4
.L_25:
        /*0028*/ 	.byte	0x04, 0x17
        /*002a*/ 	.short	(.L_27 - .L_26)
.L_26:
        /*002c*/ 	.word	0x00000000
        /*0030*/ 	.short	0x0001
        /*0032*/ 	.short	0x0008
        /*0034*/ 	.byte	0x00, 0xf5, 0x21, 0x00


	//----- nvinfo : EIATTR_KPARAM_INFO
	.align		4
.L_27:
        /*0038*/ 	.byte	0x04, 0x17
        /*003a*/ 	.short	(.L_29 - .L_28)
.L_28:
        /*003c*/ 	.word	0x00000000
        /*0040*/ 	.short	0x0000
        /*0042*/ 	.short	0x0000
        /*0044*/ 	.byte	0x00, 0xf0, 0x11, 0x00


	//----- nvinfo : EIATTR_SPARSE_MMA_MASK
	.align		4
.L_29:
        /*0048*/ 	.byte	0x03, 0x50
        /*004a*/ 	.short	0x0000


	//----- nvinfo : EIATTR_MAXREG_COUNT
	.align		4
        /*004c*/ 	.byte	0x03, 0x1b
        /*004e*/ 	.short	0x00ff


	//----- nvinfo : EIATTR_MERCURY_ISA_VERSION
	.align		4
        /*0050*/ 	.byte	0x03, 0x5f
        /*0052*/ 	.short	0x0101


	//----- nvinfo : EIATTR_VRC_CTA_INIT_COUNT
	.align		4
        /*0054*/ 	.byte	0x02, 0x4a
	.zero		1
	.zero		1


	//----- nvinfo : EIATTR_EXIT_INSTR_OFFSETS
	.align		4
        /*0058*/ 	.byte	0x04, 0x1c
        /*005a*/ 	.short	(.L_31 - .L_30)


	//   ....[0]....
.L_30:
        /*005c*/ 	.word	0x00000070


	//   ....[1]....
        /*0060*/ 	.word	0x00000130


	//----- nvinfo : EIATTR_CBANK_PARAM_SIZE
	.align		4
.L_31:
        /*0064*/ 	.byte	0x03, 0x19
        /*0066*/ 	.short	0x0020


	//----- nvinfo : EIATTR_PARAM_CBANK
	.align		4
        /*0068*/ 	.byte	0x04, 0x0a
        /*006a*/ 	.short	(.L_33 - .L_32)
	.align		4
.L_32:
        /*006c*/ 	.word	index@(.nv.constant0._Z15sort_initializeiPiPfS0_)
        /*0070*/ 	.short	0x0380
        /*0072*/ 	.short	0x0020


	//----- nvinfo : EIATTR_SW_WAR
	.align		4
.L_33:
        /*0074*/ 	.byte	0x04, 0x36
        /*0076*/ 	.short	(.L_35 - .L_34)
.L_34:
        /*0078*/ 	.word	0x00000008
.L_35:


//--------------------- .nv.info._Z18sort_vector_kernelPfS_Pii --------------------------
	.section	.nv.info._Z18sort_vector_kernelPfS_Pii,"",@"SHT_CUDA_INFO"
	.sectionflags	@""
	.align	4


	//----- nvinfo : EIATTR_CUDA_API_VERSION
	.align		4
        /*0000*/ 	.byte	0x04, 0x37
        /*0002*/ 	.short	(.L_37 - .L_36)
.L_36:
        /*0004*/ 	.word	0x00000082


	//----- nvinfo : EIATTR_KPARAM_INFO
	.align		4
.L_37:
        /*0008*/ 	.byte	0x04, 0x17
        /*000a*/ 	.short	(.L_39 - .L_38)
.L_38:
        /*000c*/ 	.word	0x00000000
        /*0010*/ 	.short	0x0003
        /*0012*/ 	.short	0x0018
        /*0014*/ 	.byte	0x00, 0xf0, 0x11, 0x00


	//----- nvinfo : EIATTR_KPARAM_INFO
	.align		4
.L_39:
        /*0018*/ 	.byte	0x04, 0x17
        /*001a*/ 	.short	(.L_41 - .L_40)
.L_40:
        /*001c*/ 	.word	0x00000000
        /*0020*/ 	.short	0x0002
        /*0022*/ 	.short	0x0010
        /*0024*/ 	.byte	0x00, 0xf5, 0x21, 0x00


	//----- nvinfo : EIATTR_KPARAM_INFO
	.align		4
.L_41:
        /*0028*/ 	.byte	0x04, 0x17
        /*002a*/ 	.short	(.L_43 - .L_42)
.L_42:
        /*002c*/ 	.word	0x00000000
        /*0030*/ 	.short	0x0001
        /*0032*/ 	.short	0x0008
        /*0034*/ 	.byte	0x00, 0xf5, 0x21, 0x00


	//----- nvinfo : EIATTR_KPARAM_INFO
	.align		4
.L_43:
        /*0038*/ 	.byte	0x04, 0x17
        /*003a*/ 	.short	(.L_45 - .L_44)
.L_44:
        /*003c*/ 	.word	0x00000000
        /*0040*/ 	.short	0x0000
        /*0042*/ 	.short	0x0000
        /*0044*/ 	.byte	0x00, 0xf5, 0x21, 0x00


	//----- nvinfo : EIATTR_SPARSE_MMA_MASK
	.align		4
.L_45:
        /*0048*/ 	.byte	0x03, 0x50
        /*004a*/ 	.short	0x0000


	//----- nvinfo : EIATTR_MAXREG_COUNT
	.align		4
        /*004c*/ 	.byte	0x03, 0x1b
        /*004e*/ 	.short	0x00ff


	//----- nvinfo : EIATTR_MERCURY_ISA_VERSION
	.align		4
        /*0050*/ 	.byte	0x03, 0x5f
        /*0052*/ 	.short	0x0101


	//----- nvinfo : EIATTR_VRC_CTA_INIT_COUNT
	.align		4
        /*0054*/ 	.byte	0x02, 0x4a
	.zero		1
	.zero		1


	//----- nvinfo : EIATTR_EXIT_INSTR_OFFSETS
	.align		4
        /*0058*/ 	.byte	0x04, 0x1c
        /*005a*/ 	.short	(.L_47 - .L_46)


	//   ....[0]....
.L_46:
        /*005c*/ 	.word	0x00000080


	//   ....[1]....
        /*0060*/ 	.word	0x000004d0


	//   ....[2]....
        /*0064*/ 	.word	0x000006d0


	//   ....[3]....
        /*0068*/ 	.word	0x00000830


	//   ....[4]....
        /*006c*/ 	.word	0x000008f0


	//----- nvinfo : EIATTR_CBANK_PARAM_SIZE
	.align		4
.L_47:
        /*0070*/ 	.byte	0x03, 0x19
        /*0072*/ 	.short	0x001c


	//----- nvinfo : EIATTR_PARAM_CBANK
	.align		4
        /*0074*/ 	.byte	0x04, 0x0a
        /*0076*/ 	.short	(.L_49 - .L_48)
	.align		4
.L_48:
        /*0078*/ 	.word	index@(.nv.constant0._Z18sort_vector_kernelPfS_Pii)
        /*007c*/ 	.short	0x0380
        /*007e*/ 	.short	0x001c


	//----- nvinfo : EIATTR_SW_WAR
	.align		4
.L_49:
        /*0080*/ 	.byte	0x04, 0x36
        /*0082*/ 	.short	(.L_51 - .L_50)
.L_50:
        /*0084*/ 	.word	0x00000008
.L_51:


//--------------------- .nv.info._Z17sort_value_kernelPfS_PiS0_i --------------------------
	.section	.nv.info._Z17sort_value_kernelPfS_PiS0_i,"",@"SHT_CUDA_INFO"
	.sectionflags	@""
	.align	4


	//----- nvinfo : EIATTR_CUDA_API_VERSION
	.align		4
        /*0000*/ 	.byte	0x04, 0x37
        /*0002*/ 	.short	(.L_53 - .L_52)
.L_52:
        /*0004*/ 	.word	0x00000082


	//----- nvinfo : EIATTR_KPARAM_INFO
	.align		4
.L_53:
        /*0008*/ 	.byte	0x04, 0x17
        /*000a*/ 	.short	(.L_55 - .L_54)
.L_54:
        /*000c*/ 	.word	0x00000000
        /*0010*/ 	.short	0x0004
        /*0012*/ 	.short	0x0020
        /*0014*/ 	.byte	0x00, 0xf0, 0x11, 0x00


	//----- nvinfo : EIATTR_KPARAM_INFO
	.align		4
.L_55:
        /*0018*/ 	.byte	0x04, 0x17
        /*001a*/ 	.short	(.L_57 - .L_56)
.L_56:
        /*001c*/ 	.word	0x00000000
        /*0020*/ 	.short	0x0003
        /*0022*/ 	.short	0x0018
        /*0024*/ 	.byte	0x00, 0xf5, 0x21, 0x00


	//----- nvinfo : EIATTR_KPARAM_INFO
	.align		4
.L_57:
        /*0028*/ 	.byte	0x04, 0x17
        /*002a*/ 	.short	(.L_59 - .L_58)
.L_58:
        /*002c*/ 	.word	0x00000000
        /*0030*/ 	.short	0x0002
        /*0032*/ 	.short	0x0010
        /*0034*/ 	.byte	0x00, 0xf5, 0x21, 0x00


	//----- nvinfo : EIATTR_KPARAM_INFO
	.align		4
.L_59:
        /*0038*/ 	.byte	0x04, 0x17
        /*003a*/ 	.short	(.L_61 - .L_60)
.L_60:
        /*003c*/ 	.word	0x00000000
        /*0040*/ 	.short	0x0001
        /*0042*/ 	.short	0x0008
        /*0044*/ 	.byte	0x00, 0xf5, 0x21, 0x00


	//----- nvinfo : EIATTR_KPARAM_INFO
	.align		4
.L_61:
        /*0048*/ 	.byte	0x04, 0x17
        /*004a*/ 	.short	(.L_63 - .L_62)
.L_62:
        /*004c*/ 	.word	0x00000000
        /*0050*/ 	.short	0x0000
        /*0052*/ 	.short	0x0000
        /*0054*/ 	.byte	0x00, 0xf5, 0x21, 0x00


	//----- nvinfo : EIATTR_SPARSE_MMA_MASK
	.align		4
.L_63:
        /*0058*/ 	.byte	0x03, 0x50
        /*005a*/ 	.short	0x0000


	//----- nvinfo : EIATTR_MAXREG_COUNT
	.align		4
        /*005c*/ 	.byte	0x03, 0x1b
        /*005e*/ 	.short	0x00ff


	//----- nvinfo : EIATTR_MERCURY_ISA_VERSION
	.align		4
        /*0060*/ 	.byte	0x03, 0x5f
        /*0062*/ 	.short	0x0101


	//----- nvinfo : EIATTR_VRC_CTA_INIT_COUNT
	.align		4
        /*0064*/ 	.byte	0x02, 0x4a
	.zero		1
	.zero		1


	//----- nvinfo : EIATTR_EXIT_INSTR_OFFSETS
	.align		4
        /*0068*/ 	.byte	0x04, 0x1c
        /*006a*/ 	.short	(.L_65 - .L_64)


	//   ....[0]....
.L_64:
        /*006c*/ 	.word	0x00000130


	//----- nvinfo : EIATTR_CRS_STACK_SIZE
	.align		4
.L_65:
        /*0070*/ 	.byte	0x04, 0x1e
        /*0072*/ 	.short	(.L_67 - .L_66)
.L_66:
        /*0074*/ 	.word	0x00000000


	//----- nvinfo : EIATTR_CBANK_PARAM_SIZE
	.align		4
.L_67:
        /*0078*/ 	.byte	0x03, 0x19
        /*007a*/ 	.short	0x0024


	//----- nvinfo : EIATTR_PARAM_CBANK
	.align		4
        /*007c*/ 	.byte	0x04, 0x0a
        /*007e*/ 	.short	(.L_69 - .L_68)
	.align		4
.L_68:
        /*0080*/ 	.word	index@(.nv.constant0._Z17sort_value_kernelPfS_PiS0_i)
        /*0084*/ 	.short	0x0380
        /*0086*/ 	.short	0x0024


	//----- nvinfo : EIATTR_SW_WAR
	.align		4
.L_69:
        /*0088*/ 	.byte	0x04, 0x36
        /*008a*/ 	.short	(.L_71 - .L_70)
.L_70:
        /*008c*/ 	.word	0x00000008
.L_71:


//--------------------- .nv.callgraph             --------------------------
	.section	.nv.callgraph,"",@"SHT_CUDA_CALLGRAPH"
	.align	4
	.sectionentsize	8
	.align		4
        /*0000*/ 	.word	0x00000000
	.align		4
        /*0004*/ 	.word	0xffffffff
	.align		4
        /*0008*/ 	.word	0x00000000
	.align		4
        /*000c*/ 	.word	0xfffffffe
	.align		4
        /*0010*/ 	.word	0x00000000
	.align		4
        /*0014*/ 	.word	0xfffffffd
	.align		4
        /*0018*/ 	.word	0x00000000
	.align		4
        /*001c*/ 	.word	0xfffffffc


//--------------------- .text._Z15sort_initializeiPiPfS0_ --------------------------
	.section	.text._Z15sort_initializeiPiPfS0_,"ax",@progbits
	.align	128
        .global         _Z15sort_initializeiPiPfS0_
        .type           _Z15sort_initializeiPiPfS0_,@function
        .size           _Z15sort_initializeiPiPfS0_,(.L_x_29 - _Z15sort_initializeiPiPfS0_)
        .other          _Z15sort_initializeiPiPfS0_,@"STO_CUDA_ENTRY STV_DEFAULT"
_Z15sort_initializeiPiPfS0_:
.text._Z15sort_initializeiPiPfS0_:
[----:B------:R-:W-:Y:S01]  /*0000*/  LDC R1, c[0x0][0x37c] ;  /* 0x0000df00ff017b82 */ /* 0x000fe20000000800 */
[----:B------:R-:W0:Y:S07]  /*0010*/  S2R R0, SR_TID.X ;  /* 0x0000000000007919 */ /* 0x000e2e0000002100 */
[----:B------:R-:W0:Y:S01]  /*0020*/  S2UR UR4, SR_CTAID.X ;  /* 0x00000000000479c3 */ /* 0x000e220000002500 */
[----:B------:R-:W1:Y:S07]  /*0030*/  LDCU UR6, c[0x0][0x380] ;  /* 0x00007000ff0677ac */ /* 0x000e6e0008000800 */
[----:B------:R-:W0:Y:S02]  /*0040*/  LDC R9, c[0x0][0x360] ;  /* 0x0000d800ff097b82 */ /* 0x000e240000000800 */
[----:B0-----:R-:W-:-:S05]  /*0050*/  IMAD R9, R9, UR4, R0 ;  /* 0x0000000409097c24 */ /* 0x001fca000f8e0200 */
[----:B-1----:R-:W-:-:S13]  /*0060*/  ISETP.GE.AND P0, PT, R9, UR6, PT ;  /* 0x0000000609007c0c */ /* 0x002fda000bf06270 */
[----:B------:R-:W-:Y:S05]  /*0070*/  @P0 EXIT ;  /* 0x000000000000094d */ /* 0x000fea0003800000 */
[----:B------:R-:W0:Y:S01]  /*0080*/  LDC.64 R2, c[0x0][0x388] ;  /* 0x0000e200ff027b82 */ /* 0x000e220000000a00 */
[----:B------:R-:W1:Y:S01]  /*0090*/  LDCU.64 UR4, c[0x0][0x358] ;  /* 0x00006b00ff0477ac */ /* 0x000e620008000a00 */
[----:B------:R-:W-:-:S06]  /*00a0*/  IMAD R7, R9, UR6, R9 ;  /* 0x0000000609077c24 */ /* 0x000fcc000f8e0209 */
[----:B------:R-:W2:Y:S01]  /*00b0*/  LDC.64 R4, c[0x0][0x398] ;  /* 0x0000e600ff047b82 */ /* 0x000ea20000000a00 */
[----:B0-----:R-:W-:-:S05]  /*00c0*/  IMAD.WIDE R2, R9, 0x4, R2 ;  /* 0x0000000409027825 */ /* 0x001fca00078e0202 */
[----:B-1----:R-:W-:Y:S01]  /*00d0*/  STG.E desc[UR4][R2.64], R9 ;  /* 0x0000000902007986 */ /* 0x002fe2000c101904 */
[----:B--2---:R-:W-:Y:S02]  /*00e0*/  IMAD.WIDE R4, R7, 0x4, R4 ;  /* 0x0000000407047825 */ /* 0x004fe400078e0204 */
[----:B------:R-:W0:Y:S04]  /*00f0*/  LDC.64 R6, c[0x0][0x390] ;  /* 0x0000e400ff067b82 */ /* 0x000e280000000a00 */
[----:B------:R-:W2:Y:S01]  /*0100*/  LDG.E R5, desc[UR4][R4.64] ;  /* 0x0000000404057981 */ /* 0x000ea2000c1e1900 */
[----:B0-----:R-:W-:-:S05]  /*0110*/  IMAD.WIDE R6, R9, 0x4, R6 ;  /* 0x0000000409067825 */ /* 0x001fca00078e0206 */
[----:B--2---:R-:W-:Y:S01]  /*0120*/  STG.E desc[UR4][R6.64], R5 ;  /* 0x0000000506007986 */ /* 0x004fe2000c101904 */
[----:B------:R-:W-:Y:S05]  /*0130*/  EXIT ;  /* 0x000000000000794d */ /* 0x000fea0003800000 */
.L_x_0:
[----:B------:R-:W-:-:S00]  /*0140*/  BRA `(.L_x_0) ;  /* 0xfffffffc00fc7947 */ /* 0x000fc0000383ffff */
[----:B------:R-:W-:-:S00]  /*0150*/  NOP ;  /* 0x0000000000007918 */ /* 0x000fc00000000000 */
        /* <DEDUP_REMOVED lines=10> */
.L_x_29:


//--------------------- .text._Z18sort_vector_kernelPfS_Pii --------------------------
	.section	.text._Z18sort_vector_kernelPfS_Pii,"ax",@progbits
	.align	128
        .global         _Z18sort_vector_kernelPfS_Pii
        .type           _Z18sort_vector_kernelPfS_Pii,@function
        .size           _Z18sort_vector_kernelPfS_Pii,(.L_x_30 - _Z18sort_vector_kernelPfS_Pii)
        .other          _Z18sort_vector_kernelPfS_Pii,@"STO_CUDA_ENTRY STV_DEFAULT"
_Z18sort_vector_kernelPfS_Pii:
.text._Z18sort_vector_kernelPfS_Pii:
[----:B------:R-:W-:Y:S01]  /*0000*/  LDC R1, c[0x0][0x37c] ;  /* 0x0000df00ff017b82 */ /* 0x000fe20000000800 */
[----:B------:R-:W0:Y:S07]  /*0010*/  S2R R2, SR_TID.X ;  /* 0x0000000000027919 */ /* 0x000e2e0000002100 */
[----:B------:R-:W0:Y:S08]  /*0020*/  S2UR UR4, SR_CTAID.X ;  /* 0x00000000000479c3 */ /* 0x000e300000002500 */
[----:B------:R-:W0:Y:S08]  /*0030*/  LDC R3, c[0x0][0x360] ;  /* 0x0000d800ff037b82 */ /* 0x000e300000000800 */
[----:B------:R-:W1:Y:S01]  /*0040*/  LDC R0, c[0x0][0x398] ;  /* 0x0000e600ff007b82 */ /* 0x000e620000000800 */
[----:B0-----:R-:W-:Y:S01]  /*0050*/  IMAD R3, R3, UR4, R2 ;  /* 0x0000000403037c24 */ /* 0x001fe2000f8e0202 */
[----:B-1----:R-:W-:-:S04]  /*0060*/  ISETP.GE.AND P0, PT, R0, 0x1, PT ;  /* 0x000000010000780c */ /* 0x002fc80003f06270 */
[----:B------:R-:W-:-:S13]  /*0070*/  ISETP.GE.OR P0, PT, R3, R0, !P0 ;  /* 0x000000000300720c */ /* 0x000fda0004706670 */
[----:B------:R-:W-:Y:S05]  /*0080*/  @P0 EXIT ;  /* 0x000000000000094d */ /* 0x000fea0003800000 */
[C---:B------:R-:W-:Y:S01]  /*0090*/  ISETP.GE.U32.AND P1, PT, R0.reuse, 0x8, PT ;  /* 0x000000080000780c */ /* 0x040fe20003f26070 */
[----:B------:R-:W-:Y:S01]  /*00a0*/  IMAD R2, R3, R0, RZ ;  /* 0x0000000003027224 */ /* 0x000fe200078e02ff */
[----:B------:R-:W-:Y:S01]  /*00b0*/  LOP3.LUT R18, R0, 0x7, RZ, 0xc0, !PT ;  /* 0x0000000700127812 */ /* 0x000fe200078ec0ff */
[----:B------:R-:W0:Y:S01]  /*00c0*/  LDCU.64 UR8, c[0x0][0x358] ;  /* 0x00006b00ff0877ac */ /* 0x000e220008000a00 */
[----:B------:R-:W-:Y:S02]  /*00d0*/  HFMA2 R3, -RZ, RZ, 0, 0 ;  /* 0x00000000ff037431 */ /* 0x000fe400000001ff */
[----:B------:R-:W-:-:S07]  /*00e0*/  ISETP.NE.AND P0, PT, R18, RZ, PT ;  /* 0x000000ff1200720c */ /* 0x000fce0003f05270 */
[----:B------:R-:W-:Y:S06]  /*00f0*/  @!P1 BRA `(.L_x_1) ;  /* 0x0000000000f49947 */ /* 0x000fec0003800000 */
[----:B------:R-:W1:Y:S01]  /*0100*/  LDCU.64 UR6, c[0x0][0x390] ;  /* 0x00007200ff0677ac */ /* 0x000e620008000a00 */
[----:B------:R-:W-:Y:S02]  /*0110*/  LOP3.LUT R3, R0, 0x7ffffff8, RZ, 0xc0, !PT ;  /* 0x7ffffff800037812 */ /* 0x000fe400078ec0ff */
[----:B------:R-:W-:Y:S01]  /*0120*/  MOV R10, R2 ;  /* 0x00000002000a7202 */ /* 0x000fe20000000f00 */
[----:B------:R-:W2:Y:S02]  /*0130*/  LDCU.64 UR4, c[0x0][0x388] ;  /* 0x00007100ff0477ac */ /* 0x000ea40008000a00 */
[----:B------:R-:W-:Y:S01]  /*0140*/  IMAD.MOV R11, RZ, RZ, -R3 ;  /* 0x000000ffff0b7224 */ /* 0x000fe200078e0a03 */
[----:B-1----:R-:W-:-:S04]  /*0150*/  UIADD3 UR6, UP0, UPT, UR6, 0x10, URZ ;  /* 0x0000001006067890 */ /* 0x002fc8000ff1e0ff */
[----:B------:R-:W-:Y:S02]  /*0160*/  UIADD3.X UR7, UPT, UPT, URZ, UR7, URZ, UP0, !UPT ;  /* 0x00000007ff077290 */ /* 0x000fe400087fe4ff */
[----:B--2---:R-:W-:Y:S01]  /*0170*/  UIADD3 UR4, UP1, UPT, UR4, 0x10, URZ ;  /* 0x0000001004047890 */ /* 0x004fe2000ff3e0ff */
[----:B------:R-:W-:-:S03]  /*0180*/  MOV R4, UR6 ;  /* 0x0000000600047c02 */ /* 0x000fc60008000f00 */
[----:B------:R-:W-:Y:S01]  /*0190*/  IMAD.U32 R5, RZ, RZ, UR7 ;  /* 0x00000007ff057e24 */ /* 0x000fe2000f8e00ff */
[----:B------:R-:W-:-:S12]  /*01a0*/  UIADD3.X UR5, UPT, UPT, URZ, UR5, URZ, UP1, !UPT ;  /* 0x00000005ff057290 */ /* 0x000fd80008ffe4ff */
.L_x_2:
[----:B0-2---:R-:W2:Y:S01]  /*01b0*/  LDG.E R9, desc[UR8][R4.64+-0x10] ;  /* 0xfffff00804097981 */ /* 0x005ea2000c1e1900 */
[----:B------:R-:W0:Y:S01]  /*01c0*/  LDC.64 R6, c[0x0][0x380] ;  /* 0x0000e000ff067b82 */ /* 0x000e220000000a00 */
[----:B--2---:R-:W-:-:S05]  /*01d0*/  IADD3 R9, PT, PT, R2, R9, RZ ;  /* 0x0000000902097210 */ /* 0x004fca0007ffe0ff */
[----:B0-----:R-:W-:-:S05]  /*01e0*/  IMAD.WIDE R12, R9, 0x4, R6 ;  /* 0x00000004090c7825 */ /* 0x001fca00078e0206 */
[----:B------:R-:W2:Y:S01]  /*01f0*/  LDG.E R17, desc[UR8][R12.64] ;  /* 0x000000080c117981 */ /* 0x000ea2000c1e1900 */
[----:B------:R-:W-:Y:S01]  /*0200*/  MOV R9, UR5 ;  /* 0x0000000500097c02 */ /* 0x000fe20008000f00 */
[----:B------:R-:W-:-:S04]  /*0210*/  IMAD.U32 R8, RZ, RZ, UR4 ;  /* 0x00000004ff087e24 */ /* 0x000fc8000f8e00ff */
[----:B------:R-:W-:-:S05]  /*0220*/  IMAD.WIDE R8, R10, 0x4, R8 ;  /* 0x000000040a087825 */ /* 0x000fca00078e0208 */
[----:B--2---:R0:W-:Y:S04]  /*0230*/  STG.E desc[UR8][R8.64+-0x10], R17 ;  /* 0xfffff01108007986 */ /* 0x0041e8000c101908 */
[----:B------:R-:W2:Y:S02]  /*0240*/  LDG.E R15, desc[UR8][R4.64+-0xc] ;  /* 0xfffff408040f7981 */ /* 0x000ea4000c1e1900 */
[----:B--2---:R-:W-:-:S05]  /*0250*/  IADD3 R15, PT, PT, R2, R15, RZ ;  /* 0x0000000f020f7210 */ /* 0x004fca0007ffe0ff */
[----:B------:R-:W-:-:S06]  /*0260*/  IMAD.WIDE R14, R15, 0x4, R6 ;  /* 0x000000040f0e7825 */ /* 0x000fcc00078e0206 */
[----:B------:R-:W2:Y:S04]  /*0270*/  LDG.E R15, desc[UR8][R14.64] ;  /* 0x000000080e0f7981 */ /* 0x000ea8000c1e1900 */
[----:B--2---:R1:W-:Y:S04]  /*0280*/  STG.E desc[UR8][R8.64+-0xc], R15 ;  /* 0xfffff40f08007986 */ /* 0x0043e8000c101908 */
[----:B------:R-:W2:Y:S02]  /*0290*/  LDG.E R19, desc[UR8][R4.64+-0x8] ;  /* 0xfffff80804137981 */ /* 0x000ea4000c1e1900 */
[----:B--2---:R-:W-:-:S04]  /*02a0*/  IMAD.IADD R13, R2, 0x1, R19 ;  /* 0x00000001020d7824 */ /* 0x004fc800078e0213 */
[----:B------:R-:W-:-:S06]  /*02b0*/  IMAD.WIDE R12, R13, 0x4, R6 ;  /* 0x000000040d0c7825 */ /* 0x000fcc00078e0206 */
[----:B------:R-:W2:Y:S04]  /*02c0*/  LDG.E R13, desc[UR8][R12.64] ;  /* 0x000000080c0d7981 */ /* 0x000ea8000c1e1900 */
[----:B--2---:R2:W-:Y:S04]  /*02d0*/  STG.E desc[UR8][R8.64+-0x8], R13 ;  /* 0xfffff80d08007986 */ /* 0x0045e8000c101908 */
[----:B0-----:R-:W3:Y:S02]  /*02e0*/  LDG.E R17, desc[UR8][R4.64+-0x4] ;  /* 0xfffffc0804117981 */ /* 0x001ee4000c1e1900 */
[----:B---3--:R-:W-:-:S05]  /*02f0*/  IADD3 R17, PT, PT, R2, R17, RZ ;  /* 0x0000001102117210 */ /* 0x008fca0007ffe0ff */
[----:B------:R-:W-:-:S06]  /*0300*/  IMAD.WIDE R16, R17, 0x4, R6 ;  /* 0x0000000411107825 */ /* 0x000fcc00078e0206 */
[----:B------:R-:W3:Y:S04]  /*0310*/  LDG.E R17, desc[UR8][R16.64] ;  /* 0x0000000810117981 */ /* 0x000ee8000c1e1900 */
[----:B---3--:R0:W-:Y:S04]  /*0320*/  STG.E desc[UR8][R8.64+-0x4], R17 ;  /* 0xfffffc1108007986 */ /* 0x0081e8000c101908 */
[----:B-1----:R-:W3:Y:S02]  /*0330*/  LDG.E R15, desc[UR8][R4.64] ;  /* 0x00000008040f7981 */ /* 0x002ee4000c1e1900 */
[----:B---3--:R-:W-:-:S05]  /*0340*/  IADD3 R15, PT, PT, R2, R15, RZ ;  /* 0x0000000f020f7210 */ /* 0x008fca0007ffe0ff */
[----:B------:R-:W-:-:S06]  /*0350*/  IMAD.WIDE R14, R15, 0x4, R6 ;  /* 0x000000040f0e7825 */ /* 0x000fcc00078e0206 */
[----:B------:R-:W3:Y:S04]  /*0360*/  LDG.E R15, desc[UR8][R14.64] ;  /* 0x000000080e0f7981 */ /* 0x000ee8000c1e1900 */
[----:B---3--:R1:W-:Y:S04]  /*0370*/  STG.E desc[UR8][R8.64], R15 ;  /* 0x0000000f08007986 */ /* 0x0083e8000c101908 */
[----:B--2---:R-:W2:Y:S02]  /*0380*/  LDG.E R13, desc[UR8][R4.64+0x4] ;  /* 0x00000408040d7981 */ /* 0x004ea4000c1e1900 */
        /* <DEDUP_REMOVED lines=9> */
[----:B-1----:R-:W3:Y:S01]  /*0420*/  LDG.E R15, desc[UR8][R4.64+0xc] ;  /* 0x00000c08040f7981 */ /* 0x002ee2000c1e1900 */
[----:B------:R-:W-:Y:S01]  /*0430*/  VIADD R11, R11, 0x8 ;  /* 0x000000080b0b7836 */ /* 0x000fe20000000000 */
[----:B---3--:R-:W-:-:S05]  /*0440*/  IADD3 R15, PT, PT, R2, R15, RZ ;  /* 0x0000000f020f7210 */ /* 0x008fca0007ffe0ff */
[----:B------:R-:W-:-:S06]  /*0450*/  IMAD.WIDE R6, R15, 0x4, R6 ;  /* 0x000000040f067825 */ /* 0x000fcc00078e0206 */
[----:B------:R-:W3:Y:S01]  /*0460*/  LDG.E R7, desc[UR8][R6.64] ;  /* 0x0000000806077981 */ /* 0x000ee2000c1e1900 */
[----:B------:R-:W-:Y:S02]  /*0470*/  ISETP.NE.AND P1, PT, R11, RZ, PT ;  /* 0x000000ff0b00720c */ /* 0x000fe40003f25270 */
[----:B------:R-:W-:Y:S02]  /*0480*/  IADD3 R4, P2, PT, R4, 0x20, RZ ;  /* 0x0000002004047810 */ /* 0x000fe40007f5e0ff */
[----:B------:R-:W-:Y:S02]  /*0490*/  IADD3 R10, PT, PT, R10, 0x8, RZ ;  /* 0x000000080a0a7810 */ /* 0x000fe40007ffe0ff */
[----:B------:R-:W-:Y:S01]  /*04a0*/  IADD3.X R5, PT, PT, RZ, R5, RZ, P2, !PT ;  /* 0x00000005ff057210 */ /* 0x000fe200017fe4ff */
[----:B---3--:R2:W-:Y:S06]  /*04b0*/  STG.E desc[UR8][R8.64+0xc], R7 ;  /* 0x00000c0708007986 */ /* 0x0085ec000c101908 */
[----:B------:R-:W-:Y:S05]  /*04c0*/  @P1 BRA `(.L_x_2) ;  /* 0xfffffffc00381947 */ /* 0x000fea000383ffff */
.L_x_1:
[----:B0-----:R-:W-:Y:S05]  /*04d0*/  @!P0 EXIT ;  /* 0x000000000000894d */ /* 0x001fea0003800000 */
[----:B------:R-:W-:Y:S02]  /*04e0*/  ISETP.GE.U32.AND P0, PT, R18, 0x4, PT ;  /* 0x000000041200780c */ /* 0x000fe40003f06070 */
[----:B------:R-:W-:-:S04]  /*04f0*/  LOP3.LUT R14, R0, 0x3, RZ, 0xc0, !PT ;  /* 0x00000003000e7812 */ /* 0x000fc800078ec0ff */
[----:B------:R-:W-:-:S07]  /*0500*/  ISETP.NE.AND P1, PT, R14, RZ, PT ;  /* 0x000000ff0e00720c */ /* 0x000fce0003f25270 */
[----:B------:R-:W-:Y:S06]  /*0510*/  @!P0 BRA `(.L_x_3) ;  /* 0x00000000006c8947 */ /* 0x000fec0003800000 */
[----:B--2---:R-:W0:Y:S08]  /*0520*/  LDC.64 R6, c[0x0][0x390] ;  /* 0x0000e400ff067b82 */ /* 0x004e300000000a00 */
[----:B------:R-:W1:Y:S01]  /*0530*/  LDC.64 R4, c[0x0][0x380] ;  /* 0x0000e000ff047b82 */ /* 0x000e620000000a00 */
[----:B0-----:R-:W-:-:S05]  /*0540*/  IMAD.WIDE.U32 R6, R3, 0x4, R6 ;  /* 0x0000000403067825 */ /* 0x001fca00078e0006 */
[----:B------:R-:W2:Y:S01]  /*0550*/  LDG.E R9, desc[UR8][R6.64] ;  /* 0x0000000806097981 */ /* 0x000ea2000c1e1900 */
[C---:B------:R-:W-:Y:S01]  /*0560*/  IADD3 R13, PT, PT, R2.reuse, R3, RZ ;  /* 0x00000003020d7210 */ /* 0x040fe20007ffe0ff */
[----:B--2---:R-:W-:-:S04]  /*0570*/  IMAD.IADD R9, R2, 0x1, R9 ;  /* 0x0000000102097824 */ /* 0x004fc800078e0209 */
[----:B-1----:R-:W-:Y:S02]  /*0580*/  IMAD.WIDE R10, R9, 0x4, R4 ;  /* 0x00000004090a7825 */ /* 0x002fe400078e0204 */
[----:B------:R-:W0:Y:S03]  /*0590*/  LDC.64 R8, c[0x0][0x388] ;  /* 0x0000e200ff087b82 */ /* 0x000e260000000a00 */
[----:B------:R-:W2:Y:S01]  /*05a0*/  LDG.E R15, desc[UR8][R10.64] ;  /* 0x000000080a0f7981 */ /* 0x000ea2000c1e1900 */
[----:B0-----:R-:W-:-:S05]  /*05b0*/  IMAD.WIDE R8, R13, 0x4, R8 ;  /* 0x000000040d087825 */ /* 0x001fca00078e0208 */
        /* <DEDUP_REMOVED lines=11> */
[----:B0-----:R-:W2:Y:S02]  /*0670*/  LDG.E R15, desc[UR8][R6.64+0xc] ;  /* 0x00000c08060f7981 */ /* 0x001ea4000c1e1900 */
[----:B--2---:R-:W-:-:S05]  /*0680*/  IADD3 R15, PT, PT, R2, R15, RZ ;  /* 0x0000000f020f7210 */ /* 0x004fca0007ffe0ff */
[----:B------:R-:W-:-:S06]  /*0690*/  IMAD.WIDE R4, R15, 0x4, R4 ;  /* 0x000000040f047825 */ /* 0x000fcc00078e0204 */
[----:B------:R-:W2:Y:S01]  /*06a0*/  LDG.E R5, desc[UR8][R4.64] ;  /* 0x0000000804057981 */ /* 0x000ea2000c1e1900 */
[----:B------:R-:W-:-:S03]  /*06b0*/  IADD3 R3, PT, PT, R3, 0x4, RZ ;  /* 0x0000000403037810 */ /* 0x000fc60007ffe0ff */
[----:B--2---:R1:W-:Y:S04]  /*06c0*/  STG.E desc[UR8][R8.64+0xc], R5 ;  /* 0x00000c0508007986 */ /* 0x0043e8000c101908 */
.L_x_3:
[----:B------:R-:W-:Y:S05]  /*06d0*/  @!P1 EXIT ;  /* 0x000000000000994d */ /* 0x000fea0003800000 */
[----:B------:R-:W-:Y:S02]  /*06e0*/  ISETP.NE.AND P0, PT, R14, 0x1, PT ;  /* 0x000000010e00780c */ /* 0x000fe40003f05270 */
[----:B------:R-:W-:-:S04]  /*06f0*/  LOP3.LUT R0, R0, 0x1, RZ, 0xc0, !PT ;  /* 0x0000000100007812 */ /* 0x000fc800078ec0ff */
[----:B------:R-:W-:-:S07]  /*0700*/  ISETP.NE.U32.AND P1, PT, R0, 0x1, PT ;  /* 0x000000010000780c */ /* 0x000fce0003f25070 */
[----:B------:R-:W-:Y:S06]  /*0710*/  @!P0 BRA `(.L_x_4) ;  /* 0x0000000000448947 */ /* 0x000fec0003800000 */
[----:B-1----:R-:W0:Y:S08]  /*0720*/  LDC.64 R4, c[0x0][0x390] ;  /* 0x0000e400ff047b82 */ /* 0x002e300000000a00 */
[----:B--2---:R-:W1:Y:S08]  /*0730*/  LDC.64 R6, c[0x0][0x380] ;  /* 0x0000e000ff067b82 */ /* 0x004e700000000a00 */
[----:B------:R-:W2:Y:S01]  /*0740*/  LDC.64 R10, c[0x0][0x388] ;  /* 0x0000e200ff0a7b82 */ /* 0x000ea20000000a00 */
[----:B0-----:R-:W-:-:S05]  /*0750*/  IMAD.WIDE.U32 R8, R3, 0x4, R4 ;  /* 0x0000000403087825 */ /* 0x001fca00078e0004 */
[----:B------:R-:W3:Y:S02]  /*0760*/  LDG.E R5, desc[UR8][R8.64] ;  /* 0x0000000808057981 */ /* 0x000ee4000c1e1900 */
[----:B---3--:R-:W-:-:S04]  /*0770*/  IMAD.IADD R5, R2, 0x1, R5 ;  /* 0x0000000102057824 */ /* 0x008fc800078e0205 */
[----:B-1----:R-:W-:-:S06]  /*0780*/  IMAD.WIDE R4, R5, 0x4, R6 ;  /* 0x0000000405047825 */ /* 0x002fcc00078e0206 */
[----:B------:R-:W3:Y:S01]  /*0790*/  LDG.E R5, desc[UR8][R4.64] ;  /* 0x0000000804057981 */ /* 0x000ee2000c1e1900 */
[----:B------:R-:W-:-:S05]  /*07a0*/  IADD3 R13, PT, PT, R2, R3, RZ ;  /* 0x00000003020d7210 */ /* 0x000fca0007ffe0ff */
[----:B--2---:R-:W-:-:S05]  /*07b0*/  IMAD.WIDE R10, R13, 0x4, R10 ;  /* 0x000000040d0a7825 */ /* 0x004fca00078e020a */
[----:B---3--:R0:W-:Y:S04]  /*07c0*/  STG.E desc[UR8][R10.64], R5 ;  /* 0x000000050a007986 */ /* 0x0081e8000c101908 */
[----:B------:R-:W2:Y:S02]  /*07d0*/  LDG.E R13, desc[UR8][R8.64+0x4] ;  /* 0x00000408080d7981 */ /* 0x000ea4000c1e1900 */
[----:B--2---:R-:W-:-:S05]  /*07e0*/  IADD3 R13, PT, PT, R2, R13, RZ ;  /* 0x0000000d020d7210 */ /* 0x004fca0007ffe0ff */
[----:B------:R-:W-:-:S06]  /*07f0*/  IMAD.WIDE R6, R13, 0x4, R6 ;  /* 0x000000040d067825 */ /* 0x000fcc00078e0206 */
[----:B------:R-:W2:Y:S01]  /*0800*/  LDG.E R7, desc[UR8][R6.64] ;  /* 0x0000000806077981 */ /* 0x000ea2000c1e1900 */
[----:B------:R-:W-:-:S03]  /*0810*/  VIADD R3, R3, 0x2 ;  /* 0x0000000203037836 */ /* 0x000fc60000000000 */
[----:B--2---:R0:W-:Y:S04]  /*0820*/  STG.E desc[UR8][R10.64+0x4], R7 ;  /* 0x000004070a007986 */ /* 0x0041e8000c101908 */
.L_x_4:
[----:B------:R-:W-:Y:S05]  /*0830*/  @P1 EXIT ;  /* 0x000000000000194d */ /* 0x000fea0003800000 */
[----:B01----:R-:W0:Y:S08]  /*0840*/  LDC.64 R4, c[0x0][0x390] ;  /* 0x0000e400ff047b82 */ /* 0x003e300000000a00 */
[----:B--2---:R-:W1:Y:S01]  /*0850*/  LDC.64 R6, c[0x0][0x380] ;  /* 0x0000e000ff067b82 */ /* 0x004e620000000a00 */
[----:B0-----:R-:W-:-:S06]  /*0860*/  IMAD.WIDE.U32 R4, R3, 0x4, R4 ;  /* 0x0000000403047825 */ /* 0x001fcc00078e0004 */
[----:B------:R-:W2:Y:S02]  /*0870*/  LDG.E R5, desc[UR8][R4.64] ;  /* 0x0000000804057981 */ /* 0x000ea4000c1e1900 */
[----:B--2---:R-:W-:-:S05]  /*0880*/  IADD3 R9, PT, PT, R2, R5, RZ ;  /* 0x0000000502097210 */ /* 0x004fca0007ffe0ff */
[----:B-1----:R-:W-:Y:S02]  /*0890*/  IMAD.WIDE R6, R9, 0x4, R6 ;  /* 0x0000000409067825 */ /* 0x002fe400078e0206 */
[----:B------:R-:W0:Y:S04]  /*08a0*/  LDC.64 R8, c[0x0][0x388] ;  /* 0x0000e200ff087b82 */ /* 0x000e280000000a00 */
[----:B------:R-:W2:Y:S01]  /*08b0*/  LDG.E R7, desc[UR8][R6.64] ;  /* 0x0000000806077981 */ /* 0x000ea2000c1e1900 */
[----:B------:R-:W-:-:S05]  /*08c0*/  IADD3 R3, PT, PT, R2, R3, RZ ;  /* 0x0000000302037210 */ /* 0x000fca0007ffe0ff */
[----:B0-----:R-:W-:-:S05]  /*08d0*/  IMAD.WIDE R2, R3, 0x4, R8 ;  /* 0x0000000403027825 */ /* 0x001fca00078e0208 */
[----:B--2---:R-:W-:Y:S01]  /*08e0*/  STG.E desc[UR8][R2.64], R7 ;  /* 0x0000000702007986 */ /* 0x004fe2000c101908 */
[----:B------:R-:W-:Y:S05]  /*08f0*/  EXIT ;  /* 0x000000000000794d */ /* 0x000fea0003800000 */
.L_x_5:
        /* <DEDUP_REMOVED lines=16> */
.L_x_30:


//--------------------- .text._Z17sort_value_kernelPfS_PiS0_i --------------------------
	.section	.text._Z17sort_value_kernelPfS_PiS0_i,"ax",@progbits
	.align	128
        .global         _Z17sort_value_kernelPfS_PiS0_i
        .type           _Z17sort_value_kernelPfS_PiS0_i,@function
        .size           _Z17sort_value_kernelPfS_PiS0_i,(.L_x_28 - _Z17sort_value_kernelPfS_PiS0_i)
        .other          _Z17sort_value_kernelPfS_PiS0_i,@"STO_CUDA_ENTRY STV_DEFAULT"
_Z17sort_value_kernelPfS_PiS0_i:
.text._Z17sort_value_kernelPfS_PiS0_i:
[----:B------:R-:W0:Y:S01]  /*0000*/  LDC R1, c[0x0][0x37c] ;  /* 0x0000df00ff017b82 */ /* 0x000e220000000800 */
[----:B------:R-:W1:Y:S01]  /*0010*/  LDCU.64 UR4, c[0x0][0x380] ;  /* 0x00007000ff0477ac */ /* 0x000e620008000a00 */
[----:B------:R-:W-:Y:S01]  /*0020*/  IMAD.MOV.U32 R12, RZ, RZ, RZ ;  /* 0x000000ffff0c7224 */ /* 0x000fe200078e00ff */
[----:B------:R-:W-:Y:S01]  /*0030*/  MOV R20, 0x130 ;  /* 0x0000013000147802 */ /* 0x000fe20000000f00 */
[----:B------:R-:W-:Y:S01]  /*0040*/  IMAD.MOV.U32 R21, RZ, RZ, 0x0 ;  /* 0x00000000ff157424 */ /* 0x000fe200078e00ff */
[----:B------:R-:W2:Y:S01]  /*0050*/  LDCU.64 UR6, c[0x0][0x388] ;  /* 0x00007100ff0677ac */ /* 0x000ea20008000a00 */
[----:B------:R-:W3:Y:S01]  /*0060*/  LDCU.64 UR8, c[0x0][0x390] ;  /* 0x00007200ff0877ac */ /* 0x000ee20008000a00 */
[----:B------:R-:W4:Y:S01]  /*0070*/  LDCU.64 UR10, c[0x0][0x398] ;  /* 0x00007300ff0a77ac */ /* 0x000f220008000a00 */
[----:B------:R-:W5:Y:S01]  /*0080*/  LDCU UR12, c[0x0][0x3a0] ;  /* 0x00007400ff0c77ac */ /* 0x000f620008000800 */
[----:B-1----:R-:W-:Y:S02]  /*0090*/  IMAD.U32 R4, RZ, RZ, UR4 ;  /* 0x00000004ff047e24 */ /* 0x002fe4000f8e00ff */
[----:B------:R-:W-:-:S02]  /*00a0*/  IMAD.U32 R5, RZ, RZ, UR5 ;  /* 0x00000005ff057e24 */ /* 0x000fc4000f8e00ff */
[----:B--2---:R-:W-:Y:S01]  /*00b0*/  IMAD.U32 R6, RZ, RZ, UR6 ;  /* 0x00000006ff067e24 */ /* 0x004fe2000f8e00ff */
[----:B------:R-:W-:Y:S01]  /*00c0*/  MOV R7, UR7 ;  /* 0x0000000700077c02 */ /* 0x000fe20008000f00 */
[----:B---3--:R-:W-:Y:S02]  /*00d0*/  IMAD.U32 R8, RZ, RZ, UR8 ;  /* 0x00000008ff087e24 */ /* 0x008fe4000f8e00ff */
[----:B------:R-:W-:Y:S02]  /*00e0*/  IMAD.U32 R9, RZ, RZ, UR9 ;  /* 0x00000009ff097e24 */ /* 0x000fe4000f8e00ff */
[----:B----4-:R-:W-:Y:S01]  /*00f0*/  IMAD.U32 R10, RZ, RZ, UR10 ;  /* 0x0000000aff0a7e24 */ /* 0x010fe2000f8e00ff */
[----:B------:R-:W-:Y:S01]  /*0100*/  MOV R11, UR11 ;  /* 0x0000000b000b7c02 */ /* 0x000fe20008000f00 */
[----:B-----5:R-:W-:-:S07]  /*0110*/  IMAD.U32 R13, RZ, RZ, UR12 ;  /* 0x0000000cff0d7e24 */ /* 0x020fce000f8e00ff */
[----:B0-----:R-:W-:Y:S05]  /*0120*/  CALL.REL.NOINC `($_Z17sort_value_kernelPfS_PiS0_i$_Z10merge_sortPfS_PiS0_ii) ;  /* 0x0000000000047944 */ /* 0x001fea0003c00000 */
[----:B------:R-:W-:Y:S05]  /*0130*/  EXIT ;  /* 0x000000000000794d */ /* 0x000fea0003800000 */
        .type           $_Z17sort_value_kernelPfS_PiS0_i$_Z10merge_sortPfS_PiS0_ii,@function
        .size           $_Z17sort_value_kernelPfS_PiS0_i$_Z10merge_sortPfS_PiS0_ii,(.L_x_28 - $_Z17sort_value_kernelPfS_PiS0_i$_Z10merge_sortPfS_PiS0_ii)
$_Z17sort_value_kernelPfS_PiS0_i$_Z10merge_sortPfS_PiS0_ii:
[----:B------:R-:W-:-:S05]  /*0140*/  IADD3 R1, PT, PT, R1, -0x48, RZ ;  /* 0xffffffb801017810 */ /* 0x000fca0007ffe0ff */
[----:B------:R-:W-:Y:S04]  /*0150*/  STL [R1+0x44], R37 ;  /* 0x0000442501007387 */ /* 0x000fe80000100800 */
[----:B------:R-:W-:Y:S04]  /*0160*/  STL [R1+0x40], R31 ;  /* 0x0000401f01007387 */ /* 0x000fe80000100800 */
[----:B------:R-:W-:Y:S04]  /*0170*/  STL [R1+0x3c], R30 ;  /* 0x00003c1e01007387 */ /* 0x000fe80000100800 */
[----:B------:R0:W-:Y:S04]  /*0180*/  STL [R1+0x38], R29 ;  /* 0x0000381d01007387 */ /* 0x0001e80000100800 */
[----:B------:R1:W-:Y:S04]  /*0190*/  STL [R1+0x34], R28 ;  /* 0x0000341c01007387 */ /* 0x0003e80000100800 */
[----:B------:R2:W-:Y:S01]  /*01a0*/  STL [R1+0x30], R27 ;  /* 0x0000301b01007387 */ /* 0x0005e20000100800 */
[----:B0-----:R-:W-:-:S03]  /*01b0*/  IMAD.MOV.U32 R29, RZ, RZ, R7 ;  /* 0x000000ffff1d7224 */ /* 0x001fc600078e0007 */
[----:B------:R0:W-:Y:S01]  /*01c0*/  STL [R1+0x2c], R26 ;  /* 0x00002c1a01007387 */ /* 0x0001e20000100800 */
[----:B-1----:R-:W-:-:S03]  /*01d0*/  MOV R28, R6 ;  /* 0x00000006001c7202 */ /* 0x002fc60000000f00 */
[----:B------:R1:W-:Y:S01]  /*01e0*/  STL [R1+0x28], R25 ;  /* 0x0000281901007387 */ /* 0x0003e20000100800 */
[----:B--2---:R-:W-:-:S03]  /*01f0*/  IMAD.MOV.U32 R27, RZ, RZ, R9 ;  /* 0x000000ffff1b7224 */ /* 0x004fc600078e0009 */
[----:B------:R2:W-:Y:S01]  /*0200*/  STL [R1+0x24], R24 ;  /* 0x0000241801007387 */ /* 0x0005e20000100800 */
[----:B0-----:R-:W-:-:S03]  /*0210*/  IMAD.MOV.U32 R26, RZ, RZ, R8 ;  /* 0x000000ffff1a7224 */ /* 0x001fc600078e0008 */
[----:B------:R0:W-:Y:S01]  /*0220*/  STL [R1+0x20], R23 ;  /* 0x0000201701007387 */ /* 0x0001e20000100800 */
[----:B-1----:R-:W-:-:S03]  /*0230*/  IMAD.MOV.U32 R25, RZ, RZ, R11 ;  /* 0x000000ffff197224 */ /* 0x002fc600078e000b */
[----:B------:R1:W-:Y:S01]  /*0240*/  STL [R1+0x1c], R22 ;  /* 0x00001c1601007387 */ /* 0x0003e20000100800 */
[----:B--2---:R-:W-:-:S03]  /*0250*/  MOV R24, R10 ;  /* 0x0000000a00187202 */ /* 0x004fc60000000f00 */
[----:B------:R-:W-:Y:S01]  /*0260*/  STL [R1+0x18], R21 ;  /* 0x0000181501007387 */ /* 0x000fe20000100800 */
[----:B0-----:R-:W-:-:S03]  /*0270*/  IMAD.MOV.U32 R23, RZ, RZ, R5 ;  /* 0x000000ffff177224 */ /* 0x001fc600078e0005 */
[----:B------:R-:W-:Y:S01]  /*0280*/  STL [R1+0x14], R20 ;  /* 0x0000141401007387 */ /* 0x000fe20000100800 */
[----:B-1----:R-:W-:-:S03]  /*0290*/  IMAD.MOV.U32 R22, RZ, RZ, R4 ;  /* 0x000000ffff167224 */ /* 0x002fc600078e0004 */
[----:B------:R0:W-:Y:S04]  /*02a0*/  STL [R1+0x10], R19 ;  /* 0x0000101301007387 */ /* 0x0001e80000100800 */
[----:B------:R-:W-:Y:S04]  /*02b0*/  STL [R1+0xc], R18 ;  /* 0x00000c1201007387 */ /* 0x000fe80000100800 */
[----:B------:R1:W-:Y:S01]  /*02c0*/  STL [R1+0x8], R17 ;  /* 0x0000081101007387 */ /* 0x0003e20000100800 */
[----:B0-----:R-:W-:-:S03]  /*02d0*/  IMAD.MOV.U32 R19, RZ, RZ, R12 ;  /* 0x000000ffff137224 */ /* 0x001fc600078e000c */
[----:B------:R0:W-:Y:S04]  /*02e0*/  STL [R1+0x4], R16 ;  /* 0x0000041001007387 */ /* 0x0001e80000100800 */
[----:B------:R2:W-:Y:S01]  /*02f0*/  STL [R1], R2 ;  /* 0x0000000201007387 */ /* 0x0005e20000100800 */
[----:B-1----:R-:W-:Y:S01]  /*0300*/  IMAD.MOV.U32 R17, RZ, RZ, R13 ;  /* 0x000000ffff117224 */ /* 0x002fe200078e000d */
[----:B0-----:R-:W0:Y:S05]  /*0310*/  BMOV.32.CLEAR R16, B6 ;  /* 0x0000000006107355 */ /* 0x001e2a0000100000 */
[----:B------:R-:W-:Y:S01]  /*0320*/  BSSY.RECONVERGENT B6, `(.L_x_6) ;  /* 0x000011a000067945 */ /* 0x000fe20003800200 */
[----:B------:R-:W-:-:S13]  /*0330*/  ISETP.NE.AND P0, PT, R17, 0x1, PT ;  /* 0x000000011100780c */ /* 0x000fda0003f05270 */
[----:B0-2---:R-:W-:Y:S05]  /*0340*/  @!P0 BRA `(.L_x_7) ;  /* 0x00000010005c8947 */ /* 0x005fea0003800000 */
[----:B------:R-:W-:Y:S01]  /*0350*/  LEA.HI R13, R17, R17, RZ, 0x1 ;  /* 0x00000011110d7211 */ /* 0x000fe200078f08ff */
[----:B------:R-:W-:Y:S01]  /*0360*/  HFMA2 R21, -RZ, RZ, 0, 0 ;  /* 0x00000000ff157431 */ /* 0x000fe200000001ff */
[----:B------:R-:W-:Y:S01]  /*0370*/  MOV R4, R22 ;  /* 0x0000001600047202 */ /* 0x000fe20000000f00 */
[----:B------:R-:W-:Y:S01]  /*0380*/  IMAD.MOV.U32 R5, RZ, RZ, R23 ;  /* 0x000000ffff057224 */ /* 0x000fe200078e0017 */
[----:B------:R-:W-:Y:S01]  /*0390*/  MOV R7, R29 ;  /* 0x0000001d00077202 */ /* 0x000fe20000000f00 */
[----:B------:R-:W-:Y:S01]  /*03a0*/  IMAD.MOV.U32 R6, RZ, RZ, R28 ;  /* 0x000000ffff067224 */ /* 0x000fe200078e001c */
[----:B------:R-:W-:Y:S01]  /*03b0*/  MOV R10, R24 ;  /* 0x00000018000a7202 */ /* 0x000fe20000000f00 */
[----:B------:R-:W-:Y:S01]  /*03c0*/  IMAD.MOV.U32 R8, RZ, RZ, R26 ;  /* 0x000000ffff087224 */ /* 0x000fe200078e001a */
[----:B------:R-:W-:Y:S01]  /*03d0*/  SHF.R.S32.HI R13, RZ, 0x1, R13 ;  /* 0x00000001ff0d7819 */ /* 0x000fe2000001140d */
[----:B------:R-:W-:Y:S01]  /*03e0*/  IMAD.MOV.U32 R9, RZ, RZ, R27 ;  /* 0x000000ffff097224 */ /* 0x000fe200078e001b */
[----:B------:R-:W-:Y:S01]  /*03f0*/  MOV R20, 0x430 ;  /* 0x0000043000147802 */ /* 0x000fe20000000f00 */
[----:B------:R-:W-:-:S02]  /*0400*/  IMAD.MOV.U32 R11, RZ, RZ, R25 ;  /* 0x000000ffff0b7224 */ /* 0x000fc400078e0019 */
[----:B------:R-:W-:-:S07]  /*0410*/  IMAD.MOV.U32 R12, RZ, RZ, R19 ;  /* 0x000000ffff0c7224 */ /* 0x000fce00078e0013 */
[----:B------:R-:W-:Y:S05]  /*0420*/  CALL.REL.NOINC `($_Z17sort_value_kernelPfS_PiS0_i$_Z10merge_sortPfS_PiS0_ii) ;  /* 0xfffffffc00447944 */ /* 0x000fea0003c3ffff */
[----:B------:R-:W-:Y:S01]  /*0430*/  LEA.HI R2, R17, R17, RZ, 0x1 ;  /* 0x0000001111027211 */ /* 0x000fe200078f08ff */
[----:B------:R-:W-:Y:S01]  /*0440*/  IMAD.MOV.U32 R4, RZ, RZ, R22 ;  /* 0x000000ffff047224 */ /* 0x000fe200078e0016 */
[----:B------:R-:W-:Y:S01]  /*0450*/  MOV R6, R28 ;  /* 0x0000001c00067202 */ /* 0x000fe20000000f00 */
[----:B------:R-:W-:Y:S01]  /*0460*/  IMAD.MOV.U32 R5, RZ, RZ, R23 ;  /* 0x000000ffff057224 */ /* 0x000fe200078e0017 */
[----:B------:R-:W-:Y:S01]  /*0470*/  SHF.R.S32.HI R2, RZ, 0x1, R2 ;  /* 0x00000001ff027819 */ /* 0x000fe20000011402 */
[----:B------:R-:W-:Y:S01]  /*0480*/  IMAD.MOV.U32 R7, RZ, RZ, R29 ;  /* 0x000000ffff077224 */ /* 0x000fe200078e001d */
[----:B------:R-:W-:Y:S01]  /*0490*/  MOV R9, R27 ;  /* 0x0000001b00097202 */ /* 0x000fe20000000f00 */
[----:B------:R-:W-:Y:S01]  /*04a0*/  IMAD.MOV.U32 R8, RZ, RZ, R26 ;  /* 0x000000ffff087224 */ /* 0x000fe200078e001a */
[----:B------:R-:W-:Y:S01]  /*04b0*/  IADD3 R12, PT, PT, R2, R19, RZ ;  /* 0x00000013020c7210 */ /* 0x000fe20007ffe0ff */
[----:B------:R-:W-:Y:S01]  /*04c0*/  IMAD.MOV.U32 R10, RZ, RZ, R24 ;  /* 0x000000ffff0a7224 */ /* 0x000fe200078e0018 */
[----:B------:R-:W-:Y:S01]  /*04d0*/  MOV R20, 0x520 ;  /* 0x0000052000147802 */ /* 0x000fe20000000f00 */
[----:B------:R-:W-:-:S02]  /*04e0*/  IMAD.MOV.U32 R11, RZ, RZ, R25 ;  /* 0x000000ffff0b7224 */ /* 0x000fc400078e0019 */
[----:B------:R-:W-:Y:S02]  /*04f0*/  IMAD.IADD R13, R17, 0x1, -R2 ;  /* 0x00000001110d7824 */ /* 0x000fe400078e0a02 */
[----:B------:R-:W-:-:S07]  /*0500*/  IMAD.MOV.U32 R21, RZ, RZ, 0x0 ;  /* 0x00000000ff157424 */ /* 0x000fce00078e00ff */
[----:B------:R-:W-:Y:S05]  /*0510*/  CALL.REL.NOINC `($_Z17sort_value_kernelPfS_PiS0_i$_Z10merge_sortPfS_PiS0_ii) ;  /* 0xfffffffc00087944 */ /* 0x000fea0003c3ffff */
[----:B------:R-:W0:Y:S01]  /*0520*/  LDC.64 R12, c[0x0][0x358] ;  /* 0x0000d600ff0c7b82 */ /* 0x000e220000000a00 */
[----:B------:R-:W-:Y:S01]  /*0530*/  ISETP.GE.AND P0, PT, R17, 0x1, PT ;  /* 0x000000011100780c */ /* 0x000fe20003f06270 */
[----:B------:R-:W-:-:S12]  /*0540*/  BSSY.RECONVERGENT B0, `(.L_x_8) ;  /* 0x000003b000007945 */ /* 0x000fd80003800200 */
[----:B------:R-:W-:Y:S05]  /*0550*/  @!P0 BRA `(.L_x_9) ;  /* 0x0000000000e48947 */ /* 0x000fea0003800000 */
[C---:B------:R-:W-:Y:S01]  /*0560*/  ISETP.GE.U32.AND P1, PT, R17.reuse, 0x4, PT ;  /* 0x000000041100780c */ /* 0x040fe20003f26070 */
[----:B------:R-:W-:Y:S01]  /*0570*/  BSSY.RECONVERGENT B1, `(.L_x_10) ;  /* 0x0000024000017945 */ /* 0x000fe20003800200 */
[----:B------:R-:W-:Y:S01]  /*0580*/  LOP3.LUT R14, R17, 0x3, RZ, 0xc0, !PT ;  /* 0x00000003110e7812 */ /* 0x000fe200078ec0ff */
[----:B------:R-:W-:-:S03]  /*0590*/  HFMA2 R0, -RZ, RZ, 0, 0 ;  /* 0x00000000ff007431 */ /* 0x000fc600000001ff */
[----:B------:R-:W-:-:S07]  /*05a0*/  ISETP.NE.AND P0, PT, R14, RZ, PT ;  /* 0x000000ff0e00720c */ /* 0x000fce0003f05270 */
[----:B------:R-:W-:Y:S06]  /*05b0*/  @!P1 BRA `(.L_x_11) ;  /* 0x00000000007c9947 */ /* 0x000fec0003800000 */
[----:B------:R-:W-:Y:S01]  /*05c0*/  LOP3.LUT R0, R17, 0x7ffffffc, RZ, 0xc0, !PT ;  /* 0x7ffffffc11007812 */ /* 0x000fe200078ec0ff */
[----:B------:R-:W-:-:S04]  /*05d0*/  IMAD.MOV.U32 R15, RZ, RZ, R19 ;  /* 0x000000ffff0f7224 */ /* 0x000fc800078e0013 */
[----:B------:R-:W-:-:S07]  /*05e0*/  IMAD.MOV R3, RZ, RZ, -R0 ;  /* 0x000000ffff037224 */ /* 0x000fce00078e0a00 */
.L_x_12:
[----:B0-----:R-:W-:Y:S01]  /*05f0*/  R2UR UR4, R12 ;  /* 0x000000000c0472ca */ /* 0x001fe200000e0000 */
[----:B------:R-:W-:Y:S01]  /*0600*/  IMAD.WIDE R8, R15, 0x4, R22 ;  /* 0x000000040f087825 */ /* 0x000fe200078e0216 */
[----:B------:R-:W-:-:S13]  /*0610*/  R2UR UR5, R13 ;  /* 0x000000000d0572ca */ /* 0x000fda00000e0000 */
[----:B----4-:R-:W2:Y:S01]  /*0620*/  LDG.E R31, desc[UR4][R8.64] ;  /* 0x00000004081f7981 */ /* 0x010ea2000c1e1900 */
[----:B------:R-:W-:Y:S01]  /*0630*/  R2UR UR6, R12 ;  /* 0x000000000c0672ca */ /* 0x000fe200000e0000 */
[----:B------:R-:W-:Y:S01]  /*0640*/  IMAD.WIDE R6, R15, 0x4, R28 ;  /* 0x000000040f067825 */ /* 0x000fe200078e021c */
[----:B------:R-:W-:-:S03]  /*0650*/  R2UR UR7, R13 ;  /* 0x000000000d0772ca */ /* 0x000fc600000e0000 */
[C---:B------:R-:W-:Y:S01]  /*0660*/  IMAD.WIDE R4, R15.reuse, 0x4, R26 ;  /* 0x000000040f047825 */ /* 0x040fe200078e021a */
[----:B--2---:R0:W-:Y:S09]  /*0670*/  STG.E desc[UR4][R6.64], R31 ;  /* 0x0000001f06007986 */ /* 0x0041f2000c101904 */
[----:B------:R-:W2:Y:S01]  /*0680*/  LDG.E R33, desc[UR6][R4.64] ;  /* 0x0000000604217981 */ /* 0x000ea2000c1e1900 */
[----:B------:R-:W-:-:S05]  /*0690*/  IMAD.WIDE R10, R15, 0x4, R24 ;  /* 0x000000040f0a7825 */ /* 0x000fca00078e0218 */
[----:B--2---:R1:W-:Y:S04]  /*06a0*/  STG.E desc[UR4][R10.64], R33 ;  /* 0x000000210a007986 */ /* 0x0043e8000c101904 */
[----:B------:R-:W2:Y:S04]  /*06b0*/  LDG.E R35, desc[UR6][R8.64+0x4] ;  /* 0x0000040608237981 */ /* 0x000ea8000c1e1900 */
[----:B--2---:R2:W-:Y:S04]  /*06c0*/  STG.E desc[UR4][R6.64+0x4], R35 ;  /* 0x0000042306007986 */ /* 0x0045e8000c101904 */
[----:B------:R-:W3:Y:S04]  /*06d0*/  LDG.E R37, desc[UR6][R4.64+0x4] ;  /* 0x0000040604257981 */ /* 0x000ee8000c1e1900 */
[----:B---3--:R3:W-:Y:S04]  /*06e0*/  STG.E desc[UR4][R10.64+0x4], R37 ;  /* 0x000004250a007986 */ /* 0x0087e8000c101904 */
[----:B0-----:R-:W4:Y:S04]  /*06f0*/  LDG.E R31, desc[UR6][R8.64+0x8] ;  /* 0x00000806081f7981 */ /* 0x001f28000c1e1900 */
[----:B----4-:R4:W-:Y:S04]  /*0700*/  STG.E desc[UR4][R6.64+0x8], R31 ;  /* 0x0000081f06007986 */ /* 0x0109e8000c101904 */
[----:B-1----:R-:W5:Y:S04]  /*0710*/  LDG.E R33, desc[UR6][R4.64+0x8] ;  /* 0x0000080604217981 */ /* 0x002f68000c1e1900 */
[----:B-----5:R4:W-:Y:S04]  /*0720*/  STG.E desc[UR4][R10.64+0x8], R33 ;  /* 0x000008210a007986 */ /* 0x0209e8000c101904 */
[----:B--2---:R-:W2:Y:S01]  /*0730*/  LDG.E R35, desc[UR6][R8.64+0xc] ;  /* 0x00000c0608237981 */ /* 0x004ea2000c1e1900 */
[----:B------:R-:W-:-:S04]  /*0740*/  IADD3 R3, PT, PT, R3, 0x4, RZ ;  /* 0x0000000403037810 */ /* 0x000fc80007ffe0ff */
[----:B------:R-:W-:Y:S01]  /*0750*/  ISETP.NE.AND P1, PT, R3, RZ, PT ;  /* 0x000000ff0300720c */ /* 0x000fe20003f25270 */
[----:B--2---:R4:W-:Y:S04]  /*0760*/  STG.E desc[UR4][R6.64+0xc], R35 ;  /* 0x00000c2306007986 */ /* 0x0049e8000c101904 */
[----:B---3--:R-:W2:Y:S01]  /*0770*/  LDG.E R37, desc[UR6][R4.64+0xc] ;  /* 0x00000c0604257981 */ /* 0x008ea2000c1e1900 */
[----:B------:R-:W-:-:S03]  /*0780*/  VIADD R15, R15, 0x4 ;  /* 0x000000040f0f7836 */ /* 0x000fc60000000000 */
[----:B--2---:R4:W-:Y:S04]  /*0790*/  STG.E desc[UR4][R10.64+0xc], R37 ;  /* 0x00000c250a007986 */ /* 0x0049e8000c101904 */
[----:B------:R-:W-:Y:S05]  /*07a0*/  @P1 BRA `(.L_x_12) ;  /* 0xfffffffc00901947 */ /* 0x000fea000383ffff */
.L_x_11:
[----:B------:R-:W-:Y:S05]  /*07b0*/  BSYNC.RECONVERGENT B1 ;  /* 0x0000000000017941 */ /* 0x000fea0003800200 */
.L_x_10:
[----:B------:R-:W-:Y:S05]  /*07c0*/  @!P0 BRA `(.L_x_9) ;  /* 0x0000000000488947 */ /* 0x000fea0003800000 */
[----:B------:R-:W-:Y:S01]  /*07d0*/  IMAD.IADD R3, R0, 0x1, R19 ;  /* 0x0000000100037824 */ /* 0x000fe200078e0213 */
[----:B------:R-:W-:-:S07]  /*07e0*/  IADD3 R0, PT, PT, -R14, RZ, RZ ;  /* 0x000000ff0e007210 */ /* 0x000fce0007ffe1ff */
.L_x_13:
[----:B0-----:R-:W-:Y:S01]  /*07f0*/  R2UR UR4, R12 ;  /* 0x000000000c0472ca */ /* 0x001fe200000e0000 */
[----:B-1--4-:R-:W-:Y:S01]  /*0800*/  IMAD.WIDE R10, R3, 0x4, R22 ;  /* 0x00000004030a7825 */ /* 0x012fe200078e0216 */
[----:B------:R-:W-:-:S13]  /*0810*/  R2UR UR5, R13 ;  /* 0x000000000d0572ca */ /* 0x000fda00000e0000 */
[----:B------:R-:W2:Y:S01]  /*0820*/  LDG.E R11, desc[UR4][R10.64] ;  /* 0x000000040a0b7981 */ /* 0x000ea2000c1e1900 */
[----:B------:R-:W-:Y:S01]  /*0830*/  R2UR UR6, R12 ;  /* 0x000000000c0672ca */ /* 0x000fe200000e0000 */
[----:B------:R-:W-:Y:S01]  /*0840*/  IMAD.WIDE R8, R3, 0x4, R28 ;  /* 0x0000000403087825 */ /* 0x000fe200078e021c */
[----:B------:R-:W-:-:S03]  /*0850*/  R2UR UR7, R13 ;  /* 0x000000000d0772ca */ /* 0x000fc600000e0000 */
[----:B------:R-:W-:-:S04]  /*0860*/  IMAD.WIDE R6, R3, 0x4, R26 ;  /* 0x0000000403067825 */ /* 0x000fc800078e021a */
[----:B------:R-:W-:Y:S01]  /*0870*/  VIADD R0, R0, 0x1 ;  /* 0x0000000100007836 */ /* 0x000fe20000000000 */
[----:B--2---:R1:W-:Y:S05]  /*0880*/  STG.E desc[UR4][R8.64], R11 ;  /* 0x0000000b08007986 */ /* 0x0043ea000c101904 */
[----:B------:R-:W2:Y:S01]  /*0890*/  LDG.E R7, desc[UR6][R6.64] ;  /* 0x0000000606077981 */ /* 0x000ea2000c1e1900 */
[----:B------:R-:W-:Y:S01]  /*08a0*/  ISETP.NE.AND P0, PT, R0, RZ, PT ;  /* 0x000000ff0000720c */ /* 0x000fe20003f05270 */
[----:B------:R-:W-:-:S04]  /*08b0*/  IMAD.WIDE R4, R3, 0x4, R24 ;  /* 0x0000000403047825 */ /* 0x000fc800078e0218 */
[----:B------:R-:W-:Y:S01]  /*08c0*/  VIADD R3, R3, 0x1 ;  /* 0x0000000103037836 */ /* 0x000fe20000000000 */
[----:B--2---:R1:W-:Y:S07]  /*08d0*/  STG.E desc[UR4][R4.64], R7 ;  /* 0x0000000704007986 */ /* 0x0043ee000c101904 */
[----:B------:R-:W-:Y:S05]  /*08e0*/  @P0 BRA `(.L_x_13) ;  /* 0xfffffffc00c00947 */ /* 0x000fea000383ffff */
.L_x_9:
[----:B------:R-:W-:Y:S05]  /*08f0*/  BSYNC.RECONVERGENT B0 ;  /* 0x0000000000007941 */ /* 0x000fea0003800200 */
.L_x_8:
[----:B------:R-:W-:Y:S01]  /*0900*/  ISETP.GE.AND P0, PT, R17, 0x2, PT ;  /* 0x000000021100780c */ /* 0x000fe20003f06270 */
[----:B------:R-:W-:Y:S01]  /*0910*/  BSSY.RECONVERGENT B0, `(.L_x_14) ;  /* 0x000002e000007945 */ /* 0x000fe20003800200 */
[----:B------:R-:W-:Y:S01]  /*0920*/  MOV R3, RZ ;  /* 0x000000ff00037202 */ /* 0x000fe20000000f00 */
[----:B-1----:R-:W-:Y:S02]  /*0930*/  IMAD.MOV.U32 R4, RZ, RZ, R2 ;  /* 0x000000ffff047224 */ /* 0x002fe400078e0002 */
[----:B----4-:R-:W-:-:S08]  /*0940*/  IMAD.MOV.U32 R6, RZ, RZ, RZ ;  /* 0x000000ffff067224 */ /* 0x010fd000078e00ff */
[----:B------:R-:W-:Y:S05]  /*0950*/  @!P0 BRA `(.L_x_15) ;  /* 0x0000000000a48947 */ /* 0x000fea0003800000 */
[----:B------:R-:W-:Y:S02]  /*0960*/  HFMA2 R6, -RZ, RZ, 0, 0 ;  /* 0x00000000ff067431 */ /* 0x000fe400000001ff */
[----:B------:R-:W-:Y:S02]  /*0970*/  IMAD.MOV.U32 R4, RZ, RZ, R2 ;  /* 0x000000ffff047224 */ /* 0x000fe400078e0002 */
[----:B------:R-:W-:-:S07]  /*0980*/  IMAD.MOV.U32 R3, RZ, RZ, RZ ;  /* 0x000000ffff037224 */ /* 0x000fce00078e00ff */
.L_x_16:
[----:B0-----:R-:W-:Y:S01]  /*0990*/  R2UR UR4, R12 ;  /* 0x000000000c0472ca */ /* 0x001fe200000e0000 */
[----:B------:R-:W-:Y:S01]  /*09a0*/  IMAD.IADD R15, R4, 0x1, R19 ;  /* 0x00000001040f7824 */ /* 0x000fe200078e0213 */
[----:B------:R-:W-:Y:S02]  /*09b0*/  R2UR UR5, R13 ;  /* 0x000000000d0572ca */ /* 0x000fe400000e0000 */
[----:B------:R-:W-:Y:S01]  /*09c0*/  R2UR UR6, R12 ;  /* 0x000000000c0672ca */ /* 0x000fe200000e0000 */
[----:B------:R-:W-:Y:S01]  /*09d0*/  IMAD.WIDE R30, R15, 0x4, R28 ;  /* 0x000000040f1e7825 */ /* 0x000fe200078e021c */
[----:B------:R-:W-:Y:S02]  /*09e0*/  R2UR UR7, R13 ;  /* 0x000000000d0772ca */ /* 0x000fe400000e0000 */
[----:B------:R-:W-:-:S05]  /*09f0*/  IADD3 R5, PT, PT, R3, R19, RZ ;  /* 0x0000001303057210 */ /* 0x000fca0007ffe0ff */
[----:B------:R-:W-:-:S05]  /*0a00*/  IMAD.WIDE R10, R5, 0x4, R28 ;  /* 0x00000004050a7825 */ /* 0x000fca00078e021c */
[----:B------:R-:W2:Y:S04]  /*0a10*/  LDG.E R33, desc[UR4][R10.64] ;  /* 0x000000040a217981 */ /* 0x000ea8000c1e1900 */
[----:B------:R-:W2:Y:S01]  /*0a20*/  LDG.E R0, desc[UR6][R30.64] ;  /* 0x000000061e007981 */ /* 0x000ea2000c1e1900 */
[----:B------:R-:W-:-:S04]  /*0a30*/  IMAD.IADD R7, R6, 0x1, R19 ;  /* 0x0000000106077824 */ /* 0x000fc800078e0213 */
[----:B------:R-:W-:Y:S01]  /*0a40*/  IMAD.WIDE R8, R7, 0x4, R22 ;  /* 0x0000000407087825 */ /* 0x000fe200078e0216 */
[----:B--2---:R-:W-:-:S13]  /*0a50*/  FSETP.GEU.AND P0, PT, R33, R0, PT ;  /* 0x000000002100720b */ /* 0x004fda0003f0e000 */
[C---:B------:R-:W-:Y:S01]  /*0a60*/  @!P0 R2UR UR4, R12.reuse ;  /* 0x000000000c0482ca */ /* 0x040fe200000e0000 */
[----:B------:R-:W-:Y:S01]  /*0a70*/  @!P0 IMAD.WIDE R14, R15, 0x4, R24 ;  /* 0x000000040f0e8825 */ /* 0x000fe200078e0218 */
[C---:B------:R-:W-:Y:S02]  /*0a80*/  @!P0 R2UR UR5, R13.reuse ;  /* 0x000000000d0582ca */ /* 0x040fe400000e0000 */
[----:B------:R-:W-:Y:S02]  /*0a90*/  @!P0 R2UR UR6, R12 ;  /* 0x000000000c0682ca */ /* 0x000fe400000e0000 */
[----:B------:R-:W-:-:S09]  /*0aa0*/  @!P0 R2UR UR7, R13 ;  /* 0x000000000d0782ca */ /* 0x000fd200000e0000 */
[----:B------:R1:W-:Y:S04]  /*0ab0*/  @!P0 STG.E desc[UR4][R8.64], R0 ;  /* 0x0000000008008986 */ /* 0x0003e8000c101904 */
[----:B------:R-:W2:Y:S01]  /*0ac0*/  @!P0 LDG.E R15, desc[UR6][R14.64] ;  /* 0x000000060e0f8981 */ /* 0x000ea2000c1e1900 */
[C---:B------:R-:W-:Y:S01]  /*0ad0*/  @P0 R2UR UR6, R12.reuse ;  /* 0x000000000c0602ca */ /* 0x040fe200000e0000 */
[----:B------:R-:W-:Y:S01]  /*0ae0*/  IMAD.WIDE R10, R7, 0x4, R26 ;  /* 0x00000004070a7825 */ /* 0x000fe200078e021a */
[----:B------:R-:W-:Y:S02]  /*0af0*/  @P0 R2UR UR7, R13 ;  /* 0x000000000d0702ca */ /* 0x000fe400000e0000 */
[C---:B------:R-:W-:Y:S01]  /*0b00*/  @P0 R2UR UR8, R12.reuse ;  /* 0x000000000c0802ca */ /* 0x040fe200000e0000 */
[----:B------:R-:W-:Y:S01]  /*0b10*/  @P0 IMAD.WIDE R30, R5, 0x4, R24 ;  /* 0x00000004051e0825 */ /* 0x000fe200078e0218 */
[----:B------:R-:W-:Y:S01]  /*0b20*/  @P0 R2UR UR9, R13 ;  /* 0x000000000d0902ca */ /* 0x000fe200000e0000 */
[----:B--2---:R1:W-:Y:S08]  /*0b30*/  @!P0 STG.E desc[UR4][R10.64], R15 ;  /* 0x0000000f0a008986 */ /* 0x0043f0000c101904 */
[----:B------:R1:W-:Y:S04]  /*0b40*/  @P0 STG.E desc[UR6][R8.64], R33 ;  /* 0x0000002108000986 */ /* 0x0003e8000c101906 */
[----:B------:R-:W2:Y:S01]  /*0b50*/  @P0 LDG.E R31, desc[UR8][R30.64] ;  /* 0x000000081e1f0981 */ /* 0x000ea2000c1e1900 */
[----:B------:R-:W-:Y:S01]  /*0b60*/  @P0 R2UR UR4, R12 ;  /* 0x000000000c0402ca */ /* 0x000fe200000e0000 */
[----:B------:R-:W-:Y:S01]  /*0b70*/  @P0 VIADD R3, R3, 0x1 ;  /* 0x0000000103030836 */ /* 0x000fe20000000000 */
[----:B------:R-:W-:Y:S01]  /*0b80*/  @P0 R2UR UR5, R13 ;  /* 0x000000000d0502ca */ /* 0x000fe200000e0000 */
[----:B------:R-:W-:Y:S01]  /*0b90*/  VIADD R6, R6, 0x1 ;  /* 0x0000000106067836 */ /* 0x000fe20000000000 */
[----:B------:R-:W-:-:S02]  /*0ba0*/  @!P0 IADD3 R4, PT, PT, R4, 0x1, RZ ;  /* 0x0000000104048810 */ /* 0x000fc40007ffe0ff */
[----:B------:R-:W-:-:S09]  /*0bb0*/  ISETP.LT.AND P1, PT, R3, R2, PT ;  /* 0x000000020300720c */ /* 0x000fd20003f21270 */
[----:B--2---:R1:W-:Y:S01]  /*0bc0*/  @P0 STG.E desc[UR4][R10.64], R31 ;  /* 0x0000001f0a000986 */ /* 0x0043e2000c101904 */
[----:B------:R-:W-:-:S13]  /*0bd0*/  ISETP.GE.AND P0, PT, R4, R17, PT ;  /* 0x000000110400720c */ /* 0x000fda0003f06270 */
[----:B-1----:R-:W-:Y:S05]  /*0be0*/  @!P0 BRA P1, `(.L_x_16) ;  /* 0xfffffffc00688947 */ /* 0x002fea000083ffff */
.L_x_15:
[----:B------:R-:W-:Y:S05]  /*0bf0*/  BSYNC.RECONVERGENT B0 ;  /* 0x0000000000007941 */ /* 0x000fea0003800200 */
.L_x_14:
[----:B------:R-:W-:Y:S01]  /*0c00*/  ISETP.GE.AND P0, PT, R3, R2, PT ;  /* 0x000000020300720c */ /* 0x000fe20003f06270 */
[----:B------:R-:W-:Y:S01]  /*0c10*/  BSSY.RECONVERGENT B0, `(.L_x_17) ;  /* 0x0000045000007945 */ /* 0x000fe20003800200 */
[----:B------:R-:W-:-:S11]  /*0c20*/  MOV R0, R6 ;  /* 0x0000000600007202 */ /* 0x000fd60000000f00 */
[----:B------:R-:W-:Y:S05]  /*0c30*/  @P0 BRA `(.L_x_18) ;  /* 0x0000000400080947 */ /* 0x000fea0003800000 */
[--C-:B------:R-:W-:Y:S01]  /*0c40*/  IMAD.IADD R0, R2, 0x1, -R3.reuse ;  /* 0x0000000102007824 */ /* 0x100fe200078e0a03 */
[----:B------:R-:W-:Y:S01]  /*0c50*/  BSSY.RECONVERGENT B1, `(.L_x_19) ;  /* 0x000001d000017945 */ /* 0x000fe20003800200 */
[----:B------:R-:W-:Y:S02]  /*0c60*/  IMAD.IADD R5, R3, 0x1, -R2 ;  /* 0x0000000103057824 */ /* 0x000fe400078e0a02 */
[----:B------:R-:W-:Y:S01]  /*0c70*/  IMAD.MOV.U32 R18, RZ, RZ, R3 ;  /* 0x000000ffff127224 */ /* 0x000fe200078e0003 */
[----:B------:R-:W-:Y:S02]  /*0c80*/  LOP3.LUT P1, R32, R0, 0x3, RZ, 0xc0, !PT ;  /* 0x0000000300207812 */ /* 0x000fe4000782c0ff */
[----:B------:R-:W-:Y:S02]  /*0c90*/  ISETP.GT.U32.AND P0, PT, R5, -0x4, PT ;  /* 0xfffffffc0500780c */ /* 0x000fe40003f04070 */
[----:B------:R-:W-:-:S09]  /*0ca0*/  MOV R0, R6 ;  /* 0x0000000600007202 */ /* 0x000fd20000000f00 */
[----:B------:R-:W-:Y:S05]  /*0cb0*/  @!P1 BRA `(.L_x_20) ;  /* 0x0000000000589947 */ /* 0x000fea0003800000 */
[C---:B------:R-:W-:Y:S01]  /*0cc0*/  IMAD.IADD R0, R32.reuse, 0x1, R6 ;  /* 0x0000000120007824 */ /* 0x040fe200078e0206 */
[----:B------:R-:W-:Y:S01]  /*0cd0*/  IADD3 R18, PT, PT, R32, R3, RZ ;  /* 0x0000000320127210 */ /* 0x000fe20007ffe0ff */
[----:B------:R-:W-:Y:S01]  /*0ce0*/  IMAD.MOV R32, RZ, RZ, -R32 ;  /* 0x000000ffff207224 */ /* 0x000fe200078e0a20 */
[----:B------:R-:W-:Y:S01]  /*0cf0*/  IADD3 R7, PT, PT, R3, R19, RZ ;  /* 0x0000001303077210 */ /* 0x000fe20007ffe0ff */
[----:B------:R-:W-:-:S07]  /*0d00*/  IMAD.IADD R5, R6, 0x1, R19 ;  /* 0x0000000106057824 */ /* 0x000fce00078e0213 */
.L_x_21:
[----:B0-----:R-:W-:Y:S01]  /*0d10*/  R2UR UR4, R12 ;  /* 0x000000000c0472ca */ /* 0x001fe200000e0000 */
[----:B-1----:R-:W-:Y:S01]  /*0d20*/  IMAD.WIDE R14, R7, 0x4, R28 ;  /* 0x00000004070e7825 */ /* 0x002fe200078e021c */
        /* <DEDUP_REMOVED lines=10> */
[----:B------:R-:W-:Y:S01]  /*0dd0*/  IMAD.WIDE R30, R5, 0x4, R26 ;  /* 0x00000004051e7825 */ /* 0x000fe200078e021a */
[----:B------:R-:W-:-:S03]  /*0de0*/  IADD3 R7, PT, PT, R7, 0x1, RZ ;  /* 0x0000000107077810 */ /* 0x000fc60007ffe0ff */
[----:B------:R-:W-:Y:S01]  /*0df0*/  VIADD R5, R5, 0x1 ;  /* 0x0000000105057836 */ /* 0x000fe20000000000 */
[----:B--2---:R1:W-:Y:S07]  /*0e00*/  STG.E desc[UR4][R30.64], R11 ;  /* 0x0000000b1e007986 */ /* 0x0043ee000c101904 */
[----:B------:R-:W-:Y:S05]  /*0e10*/  @P1 BRA `(.L_x_21) ;  /* 0xfffffffc00bc1947 */ /* 0x000fea000383ffff */
.L_x_20:
[----:B------:R-:W-:Y:S05]  /*0e20*/  BSYNC.RECONVERGENT B1 ;  /* 0x0000000000017941 */ /* 0x000fea0003800200 */
.L_x_19:
[----:B------:R-:W-:Y:S05]  /*0e30*/  @P0 BRA `(.L_x_18) ;  /* 0x0000000000880947 */ /* 0x000fea0003800000 */
[----:B------:R-:W-:Y:S01]  /*0e40*/  IADD3 R7, PT, PT, -R6, R0, R3 ;  /* 0x0000000006077210 */ /* 0x000fe20007ffe103 */
[--C-:B------:R-:W-:Y:S01]  /*0e50*/  IMAD.IADD R5, R0, 0x1, R19.reuse ;  /* 0x0000000100057824 */ /* 0x100fe200078e0213 */
[----:B------:R-:W-:Y:S01]  /*0e60*/  IADD3 R0, PT, PT, -R3, R6, R2 ;  /* 0x0000000603007210 */ /* 0x000fe20007ffe102 */
[----:B-1----:R-:W-:Y:S01]  /*0e70*/  IMAD.IADD R15, R18, 0x1, R19 ;  /* 0x00000001120f7824 */ /* 0x002fe200078e0213 */
[----:B------:R-:W-:-:S07]  /*0e80*/  IADD3 R14, PT, PT, -R2, R7, RZ ;  /* 0x00000007020e7210 */ /* 0x000fce0007ffe1ff */
.L_x_22:
[----:B0-----:R-:W-:Y:S01]  /*0e90*/  R2UR UR4, R12 ;  /* 0x000000000c0472ca */ /* 0x001fe200000e0000 */
[----:B------:R-:W-:Y:S01]  /*0ea0*/  IMAD.WIDE R2, R15, 0x4, R28 ;  /* 0x000000040f027825 */ /* 0x000fe200078e021c */
[----:B------:R-:W-:-:S13]  /*0eb0*/  R2UR UR5, R13 ;  /* 0x000000000d0572ca */ /* 0x000fda00000e0000 */
[----:B----4-:R-:W2:Y:S01]  /*0ec0*/  LDG.E R31, desc[UR4][R2.64] ;  /* 0x00000004021f7981 */ /* 0x010ea2000c1e1900 */
[----:B------:R-:W-:Y:S01]  /*0ed0*/  R2UR UR6, R12 ;  /* 0x000000000c0672ca */ /* 0x000fe200000e0000 */
[----:B------:R-:W-:Y:S01]  /*0ee0*/  IMAD.WIDE R6, R5, 0x4, R22 ;  /* 0x0000000405067825 */ /* 0x000fe200078e0216 */
[----:B------:R-:W-:-:S03]  /*0ef0*/  R2UR UR7, R13 ;  /* 0x000000000d0772ca */ /* 0x000fc600000e0000 */
[----:B------:R-:W-:Y:S01]  /*0f00*/  IMAD.WIDE R8, R15, 0x4, R24 ;  /* 0x000000040f087825 */ /* 0x000fe200078e0218 */
        /* <DEDUP_REMOVED lines=13> */
[----:B------:R-:W-:-:S05]  /*0fe0*/  VIADD R14, R14, 0x4 ;  /* 0x000000040e0e7836 */ /* 0x000fca0000000000 */
[----:B------:R-:W-:Y:S01]  /*0ff0*/  ISETP.NE.AND P0, PT, R14, RZ, PT ;  /* 0x000000ff0e00720c */ /* 0x000fe20003f05270 */
[----:B--2---:R4:W-:Y:S04]  /*1000*/  STG.E desc[UR4][R6.64+0xc], R35 ;  /* 0x00000c2306007986 */ /* 0x0049e8000c101904 */
[----:B---3--:R-:W2:Y:S01]  /*1010*/  LDG.E R37, desc[UR6][R8.64+0xc] ;  /* 0x00000c0608257981 */ /* 0x008ea2000c1e1900 */
[----:B------:R-:W-:Y:S01]  /*1020*/  VIADD R15, R15, 0x4 ;  /* 0x000000040f0f7836 */ /* 0x000fe20000000000 */
[----:B------:R-:W-:Y:S02]  /*1030*/  IADD3 R5, PT, PT, R5, 0x4, RZ ;  /* 0x0000000405057810 */ /* 0x000fe40007ffe0ff */
[----:B--2---:R4:W-:Y:S04]  /*1040*/  STG.E desc[UR4][R10.64+0xc], R37 ;  /* 0x00000c250a007986 */ /* 0x0049e8000c101904 */
[----:B------:R-:W-:Y:S05]  /*1050*/  @P0 BRA `(.L_x_22) ;  /* 0xfffffffc008c0947 */ /* 0x000fea000383ffff */
.L_x_18:
[----:B------:R-:W-:Y:S05]  /*1060*/  BSYNC.RECONVERGENT B0 ;  /* 0x0000000000007941 */ /* 0x000fea0003800200 */
.L_x_17:
[----:B------:R-:W-:-:S13]  /*1070*/  ISETP.GE.AND P0, PT, R4, R17, PT ;  /* 0x000000110400720c */ /* 0x000fda0003f06270 */
        /* <DEDUP_REMOVED lines=12> */
[----:B-1--4-:R-:W-:Y:S01]  /*1140*/  IADD3 R31, PT, PT, R4, R19, RZ ;  /* 0x00000013041f7210 */ /* 0x012fe20007ffe0ff */
[----:B------:R-:W-:-:S07]  /*1150*/  IMAD.IADD R15, R0, 0x1, R19 ;  /* 0x00000001000f7824 */ /* 0x000fce00078e0213 */
.L_x_25:
[----:B0-----:R-:W-:Y:S01]  /*1160*/  R2UR UR4, R12 ;  /* 0x000000000c0472ca */ /* 0x001fe200000e0000 */
[----:B--2---:R-:W-:Y:S01]  /*1170*/  IMAD.WIDE R10, R31, 0x4, R28 ;  /* 0x000000041f0a7825 */ /* 0x004fe200078e021c */
        /* <DEDUP_REMOVED lines=8> */
[----:B------:R-:W3:Y:S01]  /*1200*/  LDG.E R7, desc[UR6][R6.64] ;  /* 0x0000000606077981 */ /* 0x000ee2000c1e1900 */
[----:B------:R-:W-:Y:S01]  /*1210*/  ISETP.NE.AND P1, PT, R18, RZ, PT ;  /* 0x000000ff1200720c */ /* 0x000fe20003f25270 */
[----:B------:R-:W-:Y:S01]  /*1220*/  IMAD.WIDE R8, R15, 0x4, R26 ;  /* 0x000000040f087825 */ /* 0x000fe200078e021a */
[----:B------:R-:W-:-:S03]  /*1230*/  IADD3 R31, PT, PT, R31, 0x1, RZ ;  /* 0x000000011f1f7810 */ /* 0x000fc60007ffe0ff */
[----:B------:R-:W-:Y:S01]  /*1240*/  VIADD R15, R15, 0x1 ;  /* 0x000000010f0f7836 */ /* 0x000fe20000000000 */
[----:B---3--:R2:W-:Y:S07]  /*1250*/  STG.E desc[UR4][R8.64], R7 ;  /* 0x0000000708007986 */ /* 0x0085ee000c101904 */
[----:B------:R-:W-:Y:S05]  /*1260*/  @P1 BRA `(.L_x_25) ;  /* 0xfffffffc00bc1947 */ /* 0x000fea000383ffff */
.L_x_24:
[----:B------:R-:W-:Y:S05]  /*1270*/  BSYNC.RECONVERGENT B0 ;  /* 0x0000000000007941 */ /* 0x000fea0003800200 */
.L_x_23:
[----:B------:R-:W-:Y:S05]  /*1280*/  @P0 BRA `(.L_x_7) ;  /* 0x00000000008c0947 */ /* 0x000fea0003800000 */
[----:B------:R-:W-:Y:S01]  /*1290*/  IADD3 R0, PT, PT, -R0, R5, R4 ;  /* 0x0000000500007210 */ /* 0x000fe20007ffe104 */
[----:B------:R-:W-:Y:S01]  /*12a0*/  BSSY.RECONVERGENT B0, `(.L_x_7) ;  /* 0x0000021000007945 */ /* 0x000fe20003800200 */
[--C-:B-12-4-:R-:W-:Y:S02]  /*12b0*/  IMAD.IADD R11, R5, 0x1, R19.reuse ;  /* 0x00000001050b7824 */ /* 0x116fe400078e0213 */
[----:B------:R-:W-:Y:S01]  /*12c0*/  IMAD.IADD R19, R14, 0x1, R19 ;  /* 0x000000010e137824 */ /* 0x000fe200078e0213 */
[----:B------:R-:W-:-:S07]  /*12d0*/  IADD3 R0, PT, PT, R0, -R17, RZ ;  /* 0x8000001100007210 */ /* 0x000fce0007ffe0ff */
.L_x_26:
        /* <DEDUP_REMOVED lines=29> */
[----:B------:R-:W-:Y:S05]  /*14b0*/  BSYNC.RECONVERGENT B0 ;  /* 0x0000000000007941 */ /* 0x000fea0003800200 */
.L_x_7:
[----:B------:R-:W-:Y:S05]  /*14c0*/  BSYNC.RECONVERGENT B6 ;  /* 0x0000000000067941 */ /* 0x000fea0003800200 */
.L_x_6:
[----:B------:R-:W0:Y:S01]  /*14d0*/  LDL R20, [R1+0x14] ;  /* 0x0000140001147983 */ /* 0x000e220000100800 */
[----:B------:R3:W-:Y:S05]  /*14e0*/  BMOV.32 B6, R16 ;  /* 0x0000001006007356 */ /* 0x0007ea0000000000 */
[----:B------:R-:W0:Y:S04]  /*14f0*/  LDL R21, [R1+0x18] ;  /* 0x0000180001157983 */ /* 0x000e280000100800 */
[----:B--2---:R-:W0:Y:S04]  /*1500*/  LDL R2, [R1] ;  /* 0x0000000001027983 */ /* 0x004e280000100800 */
[----:B---3--:R-:W0:Y:S04]  /*1510*/  LDL R16, [R1+0x4] ;  /* 0x0000040001107983 */ /* 0x008e280000100800 */
[----:B----4-:R-:W0:Y:S04]  /*1520*/  LDL R17, [R1+0x8] ;  /* 0x0000080001117983 */ /* 0x010e280000100800 */
[----:B------:R-:W0:Y:S04]  /*1530*/  LDL R18, [R1+0xc] ;  /* 0x00000c0001127983 */ /* 0x000e280000100800 */
        /* <DEDUP_REMOVED lines=9> */
[----:B-1----:R-:W0:Y:S04]  /*15d0*/  LDL R30, [R1+0x3c] ;  /* 0x00003c00011e7983 */ /* 0x002e280000100800 */
[----:B------:R-:W0:Y:S04]  /*15e0*/  LDL R31, [R1+0x40] ;  /* 0x00004000011f7983 */ /* 0x000e280000100800 */
[----:B------:R1:W0:Y:S02]  /*15f0*/  LDL R37, [R1+0x44] ;  /* 0x0000440001257983 */ /* 0x0002240000100800 */
[----:B-1----:R-:W-:Y:S01]  /*1600*/  VIADD R1, R1, 0x48 ;  /* 0x0000004801017836 */ /* 0x002fe20000000000 */
[----:B0-----:R-:W-:Y:S06]  /*1610*/  RET.REL.NODEC R20 `(_Z17sort_value_kernelPfS_PiS0_i) ;  /* 0xffffffe814787950 */ /* 0x001fec0003c3ffff */
.L_x_27:
        /* <DEDUP_REMOVED lines=14> */
.L_x_28:


//--------------------- .nv.shared.reserved.0     --------------------------
	.section	.nv.shared.reserved.0,"aw",@nobits
	.weak		__nv_reservedSMEM_offset_0_alias
	.size		__nv_reservedSMEM_offset_0_alias, 0, 64
	.other		__nv_reservedSMEM_offset_0_alias,@"STO_CUDA_RESERVED_SHARED STV_DEFAULT"
__nv_reservedSMEM_offset_0_alias:
	.zero		0
	.zero		64


//--------------------- .nv.constant0._Z15sort_initializeiPiPfS0_ --------------------------
	.section	.nv.constant0._Z15sort_initializeiPiPfS0_,"a",@progbits
	.sectionflags	@""
	.align	4
.nv.constant0._Z15sort_initializeiPiPfS0_:
	.zero		928


//--------------------- .nv.constant0._Z18sort_vector_kernelPfS_Pii --------------------------
	.section	.nv.constant0._Z18sort_vector_kernelPfS_Pii,"a",@progbits
	.sectionflags	@""
	.align	4
.nv.constant0._Z18sort_vector_kernelPfS_Pii:
	.zero		924


//--------------------- .nv.constant0._Z17sort_value_kernelPfS_PiS0_i --------------------------
	.section	.nv.constant0._Z17sort_value_kernelPfS_PiS0_i,"a",@progbits
	.sectionflags	@""
	.align	4
.nv.constant0._Z17sort_value_kernelPfS_PiS0_i:
	.zero		932


//--------------------- SYMBOLS --------------------------

	.type		.nv.reservedSmem.offset0,@object
	.size		.nv.reservedSmem.offset0,0x4
